//
// Generated by NVIDIA NVVM Compiler
//
// Compiler Build ID: CL-36424714
// Cuda compilation tools, release 13.0, V13.0.88
// Based on NVVM 20.0.0
//

.version 9.0
.target sm_100
.address_size 64

	// .globl	_Z14heptaMatrixMul12sparseMatrixPdS0_

.visible .entry _Z14heptaMatrixMul12sparseMatrixPdS0_(
	.param .align 8 .b8 _Z14heptaMatrixMul12sparseMatrixPdS0__param_0[56],
	.param .u64 .ptr .align 1 _Z14heptaMatrixMul12sparseMatrixPdS0__param_1,
	.param .u64 .ptr .align 1 _Z14heptaMatrixMul12sparseMatrixPdS0__param_2
)
{
	.reg .pred 	%p<8>;
	.reg .b32 	%r<18>;
	.reg .b64 	%rd<42>;
	.reg .b64 	%fd<36>;

	ld.param.u64 	%rd1, [_Z14heptaMatrixMul12sparseMatrixPdS0__param_0+48];
	ld.param.u64 	%rd2, [_Z14heptaMatrixMul12sparseMatrixPdS0__param_0+40];
	ld.param.u64 	%rd3, [_Z14heptaMatrixMul12sparseMatrixPdS0__param_0+32];
	ld.param.u64 	%rd4, [_Z14heptaMatrixMul12sparseMatrixPdS0__param_0+24];
	ld.param.u64 	%rd5, [_Z14heptaMatrixMul12sparseMatrixPdS0__param_0+16];
	ld.param.u64 	%rd6, [_Z14heptaMatrixMul12sparseMatrixPdS0__param_0+8];
	ld.param.u64 	%rd7, [_Z14heptaMatrixMul12sparseMatrixPdS0__param_0];
	ld.param.u64 	%rd8, [_Z14heptaMatrixMul12sparseMatrixPdS0__param_1];
	ld.param.u64 	%rd9, [_Z14heptaMatrixMul12sparseMatrixPdS0__param_2];
	cvta.to.global.u64 	%rd10, %rd9;
	cvta.to.global.u64 	%rd11, %rd8;
	cvta.to.global.u64 	%rd12, %rd7;
	cvta.to.global.u64 	%rd13, %rd6;
	cvta.to.global.u64 	%rd14, %rd5;
	cvta.to.global.u64 	%rd15, %rd4;
	cvta.to.global.u64 	%rd16, %rd3;
	cvta.to.global.u64 	%rd17, %rd2;
	cvta.to.global.u64 	%rd18, %rd1;
	mov.u32 	%r1, %ctaid.x;
	mov.u32 	%r2, %ntid.x;
	mov.u32 	%r3, %tid.x;
	mad.lo.s32 	%r4, %r1, %r2, %r3;
	add.s32 	%r5, %r4, 1;
	add.s32 	%r6, %r4, 2;
	add.s32 	%r7, %r4, 7;
	setp.gt.s32 	%p1, %r4, 6;
	setp.gt.s32 	%p2, %r4, 1;
	setp.gt.s32 	%p3, %r4, 0;
	setp.gt.s32 	%p4, %r4, -1;
	setp.lt.u32 	%p5, %r5, 1048576;
	setp.lt.u32 	%p6, %r6, 1048576;
	setp.lt.u32 	%p7, %r7, 1048576;
	mul.wide.s32 	%rd19, %r4, 8;
	add.s64 	%rd20, %rd18, %rd19;
	ld.global.f64 	%fd1, [%rd20];
	selp.f64 	%fd2, 0d3FF0000000000000, 0d0000000000000000, %p1;
	mul.f64 	%fd3, %fd1, %fd2;
	max.s32 	%r8, %r4, 7;
	add.s32 	%r9, %r8, -7;
	mul.wide.u32 	%rd21, %r9, 8;
	add.s64 	%rd22, %rd11, %rd21;
	ld.global.f64 	%fd4, [%rd22];
	add.s64 	%rd23, %rd17, %rd19;
	ld.global.f64 	%fd5, [%rd23];
	selp.f64 	%fd6, 0d3FF0000000000000, 0d0000000000000000, %p2;
	mul.f64 	%fd7, %fd5, %fd6;
	max.s32 	%r10, %r4, 2;
	add.s32 	%r11, %r10, -2;
	mul.wide.u32 	%rd24, %r11, 8;
	add.s64 	%rd25, %rd11, %rd24;
	ld.global.f64 	%fd8, [%rd25];
	mul.f64 	%fd9, %fd7, %fd8;
	fma.rn.f64 	%fd10, %fd3, %fd4, %fd9;
	add.s64 	%rd26, %rd16, %rd19;
	ld.global.f64 	%fd11, [%rd26];
	selp.f64 	%fd12, 0d3FF0000000000000, 0d0000000000000000, %p3;
	mul.f64 	%fd13, %fd11, %fd12;
	max.s32 	%r12, %r4, 1;
	add.s32 	%r13, %r12, -1;
	mul.wide.u32 	%rd27, %r13, 8;
	add.s64 	%rd28, %rd11, %rd27;
	ld.global.f64 	%fd14, [%rd28];
	fma.rn.f64 	%fd15, %fd13, %fd14, %fd10;
	add.s64 	%rd29, %rd15, %rd19;
	ld.global.f64 	%fd16, [%rd29];
	selp.f64 	%fd17, 0d3FF0000000000000, 0d0000000000000000, %p4;
	mul.f64 	%fd18, %fd16, %fd17;
	selp.b32 	%r14, %r4, 0, %p4;
	mul.wide.u32 	%rd30, %r14, 8;
	add.s64 	%rd31, %rd11, %rd30;
	ld.global.f64 	%fd19, [%rd31];
	fma.rn.f64 	%fd20, %fd18, %fd19, %fd15;
	add.s64 	%rd32, %rd14, %rd19;
	ld.global.f64 	%fd21, [%rd32];
	selp.f64 	%fd22, 0d3FF0000000000000, 0d0000000000000000, %p5;
	mul.f64 	%fd23, %fd21, %fd22;
	selp.b32 	%r15, %r5, 0, %p5;
	mul.wide.u32 	%rd33, %r15, 8;
	add.s64 	%rd34, %rd11, %rd33;
	ld.global.f64 	%fd24, [%rd34];
	fma.rn.f64 	%fd25, %fd23, %fd24, %fd20;
	add.s64 	%rd35, %rd13, %rd19;
	ld.global.f64 	%fd26, [%rd35];
	selp.f64 	%fd27, 0d3FF0000000000000, 0d0000000000000000, %p6;
	mul.f64 	%fd28, %fd26, %fd27;
	selp.b32 	%r16, %r6, 0, %p6;
	mul.wide.u32 	%rd36, %r16, 8;
	add.s64 	%rd37, %rd11, %rd36;
	ld.global.f64 	%fd29, [%rd37];
	fma.rn.f64 	%fd30, %fd28, %fd29, %fd25;
	add.s64 	%rd38, %rd12, %rd19;
	ld.global.f64 	%fd31, [%rd38];
	selp.f64 	%fd32, 0d3FF0000000000000, 0d0000000000000000, %p7;
	mul.f64 	%fd33, %fd31, %fd32;
	selp.b32 	%r17, %r7, 0, %p7;
	mul.wide.u32 	%rd39, %r17, 8;
	add.s64 	%rd40, %rd11, %rd39;
	ld.global.f64 	%fd34, [%rd40];
	fma.rn.f64 	%fd35, %fd33, %fd34, %fd30;
	add.s64 	%rd41, %rd10, %rd19;
	st.global.f64 	[%rd41], %fd35;
	ret;

}
	// .globl	_Z7vecCopyPdS_
.visible .entry _Z7vecCopyPdS_(
	.param .u64 .ptr .align 1 _Z7vecCopyPdS__param_0,
	.param .u64 .ptr .align 1 _Z7vecCopyPdS__param_1
)
{
	.reg .b32 	%r<5>;
	.reg .b64 	%rd<8>;
	.reg .b64 	%fd<2>;

	ld.param.u64 	%rd1, [_Z7vecCopyPdS__param_0];
	ld.param.u64 	%rd2, [_Z7vecCopyPdS__param_1];
	cvta.to.global.u64 	%rd3, %rd1;
	cvta.to.global.u64 	%rd4, %rd2;
	mov.u32 	%r1, %ctaid.x;
	mov.u32 	%r2, %ntid.x;
	mov.u32 	%r3, %tid.x;
	mad.lo.s32 	%r4, %r1, %r2, %r3;
	mul.wide.s32 	%rd5, %r4, 8;
	add.s64 	%rd6, %rd4, %rd5;
	ld.global.f64 	%fd1, [%rd6];
	add.s64 	%rd7, %rd3, %rd5;
	st.global.f64 	[%rd7], %fd1;
	ret;

}
	// .globl	_Z7vecAdd2PdS_S_S_S_S_
.visible .entry _Z7vecAdd2PdS_S_S_S_S_(
	.param .u64 .ptr .align 1 _Z7vecAdd2PdS_S_S_S_S__param_0,
	.param .u64 .ptr .align 1 _Z7vecAdd2PdS_S_S_S_S__param_1,
	.param .u64 .ptr .align 1 _Z7vecAdd2PdS_S_S_S_S__param_2,
	.param .u64 .ptr .align 1 _Z7vecAdd2PdS_S_S_S_S__param_3,
	.param .u64 .ptr .align 1 _Z7vecAdd2PdS_S_S_S_S__param_4,
	.param .u64 .ptr .align 1 _Z7vecAdd2PdS_S_S_S_S__param_5
)
{
	.reg .b32 	%r<5>;
	.reg .b64 	%rd<18>;
	.reg .b64 	%fd<9>;

	ld.param.u64 	%rd1, [_Z7vecAdd2PdS_S_S_S_S__param_0];
	ld.param.u64 	%rd2, [_Z7vecAdd2PdS_S_S_S_S__param_1];
	ld.param.u64 	%rd3, [_Z7vecAdd2PdS_S_S_S_S__param_2];
	ld.param.u64 	%rd4, [_Z7vecAdd2PdS_S_S_S_S__param_3];
	ld.param.u64 	%rd5, [_Z7vecAdd2PdS_S_S_S_S__param_4];
	ld.param.u64 	%rd6, [_Z7vecAdd2PdS_S_S_S_S__param_5];
	cvta.to.global.u64 	%rd7, %rd1;
	cvta.to.global.u64 	%rd8, %rd5;
	cvta.to.global.u64 	%rd9, %rd6;
	cvta.to.global.u64 	%rd10, %rd3;
	cvta.to.global.u64 	%rd11, %rd4;
	cvta.to.global.u64 	%rd12, %rd2;
	mov.u32 	%r1, %ctaid.x;
	mov.u32 	%r2, %ntid.x;
	mov.u32 	%r3, %tid.x;
	mad.lo.s32 	%r4, %r1, %r2, %r3;
	mul.wide.s32 	%rd13, %r4, 8;
	add.s64 	%rd14, %rd12, %rd13;
	ld.global.f64 	%fd1, [%rd14];
	ld.global.f64 	%fd2, [%rd11];
	add.s64 	%rd15, %rd10, %rd13;
	ld.global.f64 	%fd3, [%rd15];
	ld.global.f64 	%fd4, [%rd9];
	add.s64 	%rd16, %rd8, %rd13;
	ld.global.f64 	%fd5, [%rd16];
	mul.f64 	%fd6, %fd4, %fd5;
	sub.f64 	%fd7, %fd3, %fd6;
	fma.rn.f64 	%fd8, %fd2, %fd7, %fd1;
	add.s64 	%rd17, %rd7, %rd13;
	st.global.f64 	[%rd17], %fd8;
	ret;

}
	// .globl	_Z6vecAddPdS_S_S_i
.visible .entry _Z6vecAddPdS_S_S_i(
	.param .u64 .ptr .align 1 _Z6vecAddPdS_S_S_i_param_0,
	.param .u64 .ptr .align 1 _Z6vecAddPdS_S_S_i_param_1,
	.param .u64 .ptr .align 1 _Z6vecAddPdS_S_S_i_param_2,
	.param .u64 .ptr .align 1 _Z6vecAddPdS_S_S_i_param_3,
	.param .u32 _Z6vecAddPdS_S_S_i_param_4
)
{
	.reg .b32 	%r<6>;
	.reg .b64 	%rd<13>;
	.reg .b64 	%fd<7>;

	ld.param.u64 	%rd1, [_Z6vecAddPdS_S_S_i_param_0];
	ld.param.u64 	%rd2, [_Z6vecAddPdS_S_S_i_param_1];
	ld.param.u64 	%rd3, [_Z6vecAddPdS_S_S_i_param_2];
	ld.param.u64 	%rd4, [_Z6vecAddPdS_S_S_i_param_3];
	ld.param.u32 	%r1, [_Z6vecAddPdS_S_S_i_param_4];
	cvta.to.global.u64 	%rd5, %rd1;
	cvta.to.global.u64 	%rd6, %rd3;
	cvta.to.global.u64 	%rd7, %rd4;
	cvta.to.global.u64 	%rd8, %rd2;
	mov.u32 	%r2, %ctaid.x;
	mov.u32 	%r3, %ntid.x;
	mov.u32 	%r4, %tid.x;
	mad.lo.s32 	%r5, %r2, %r3, %r4;
	mul.wide.s32 	%rd9, %r5, 8;
	add.s64 	%rd10, %rd8, %rd9;
	ld.global.f64 	%fd1, [%rd10];
	cvt.rn.f64.s32 	%fd2, %r1;
	ld.global.f64 	%fd3, [%rd7];
	mul.f64 	%fd4, %fd3, %fd2;
	add.s64 	%rd11, %rd6, %rd9;
	ld.global.f64 	%fd5, [%rd11];
	fma.rn.f64 	%fd6, %fd4, %fd5, %fd1;
	add.s64 	%rd12, %rd5, %rd9;
	st.global.f64 	[%rd12], %fd6;
	ret;

}
	// .globl	_Z11vecMultiplyPdS_S_
.visible .entry _Z11vecMultiplyPdS_S_(
	.param .u64 .ptr .align 1 _Z11vecMultiplyPdS_S__param_0,
	.param .u64 .ptr .align 1 _Z11vecMultiplyPdS_S__param_1,
	.param .u64 .ptr .align 1 _Z11vecMultiplyPdS_S__param_2
)
{
	.reg .b32 	%r<5>;
	.reg .b64 	%rd<11>;
	.reg .b64 	%fd<4>;

	ld.param.u64 	%rd1, [_Z11vecMultiplyPdS_S__param_0];
	ld.param.u64 	%rd2, [_Z11vecMultiplyPdS_S__param_1];
	ld.param.u64 	%rd3, [_Z11vecMultiplyPdS_S__param_2];
	cvta.to.global.u64 	%rd4, %rd1;
	cvta.to.global.u64 	%rd5, %rd3;
	cvta.to.global.u64 	%rd6, %rd2;
	mov.u32 	%r1, %ctaid.x;
	mov.u32 	%r2, %ntid.x;
	mov.u32 	%r3, %tid.x;
	mad.lo.s32 	%r4, %r1, %r2, %r3;
	mul.wide.s32 	%rd7, %r4, 8;
	add.s64 	%rd8, %rd6, %rd7;
	ld.global.f64 	%fd1, [%rd8];
	add.s64 	%rd9, %rd5, %rd7;
	ld.global.f64 	%fd2, [%rd9];
	mul.f64 	%fd3, %fd1, %fd2;
	add.s64 	%rd10, %rd4, %rd7;
	st.global.f64 	[%rd10], %fd3;
	ret;

}
	// .globl	_Z11getArraySumPdS_iS_
.visible .entry _Z11getArraySumPdS_iS_(
	.param .u64 .ptr .align 1 _Z11getArraySumPdS_iS__param_0,
	.param .u64 .ptr .align 1 _Z11getArraySumPdS_iS__param_1,
	.param .u32 _Z11getArraySumPdS_iS__param_2,
	.param .u64 .ptr .align 1 _Z11getArraySumPdS_iS__param_3
)
{
	.reg .pred 	%p<4>;
	.reg .b32 	%r<8>;
	.reg .b64 	%rd<17>;
	.reg .b64 	%fd<11>;

	ld.param.u64 	%rd4, [_Z11getArraySumPdS_iS__param_0];
	ld.param.u64 	%rd5, [_Z11getArraySumPdS_iS__param_1];
	ld.param.u32 	%r3, [_Z11getArraySumPdS_iS__param_2];
	ld.param.u64 	%rd3, [_Z11getArraySumPdS_iS__param_3];
	cvta.to.global.u64 	%rd1, %rd4;
	cvta.to.global.u64 	%rd2, %rd5;
	mov.u32 	%r4, %ctaid.x;
	mov.u32 	%r5, %ntid.x;
	mov.u32 	%r6, %tid.x;
	mad.lo.s32 	%r1, %r4, %r5, %r6;
	setp.ne.s32 	%p1, %r3, 2;
	@%p1 bra 	$L__BB5_2;
	cvta.to.global.u64 	%rd14, %rd3;
	ld.global.f64 	%fd5, [%rd2];
	ld.global.f64 	%fd6, [%rd2+8];
	add.f64 	%fd7, %fd5, %fd6;
	mul.wide.s32 	%rd15, %r1, 8;
	add.s64 	%rd16, %rd1, %rd15;
	st.global.f64 	[%rd16], %fd7;
	ld.global.f64 	%fd8, [%rd2];
	ld.global.f64 	%fd9, [%rd2+8];
	add.f64 	%fd10, %fd8, %fd9;
	st.global.f64 	[%rd14], %fd10;
	bra.uni 	$L__BB5_6;
$L__BB5_2:
	shl.b32 	%r2, %r1, 1;
	setp.ge.s32 	%p2, %r2, %r3;
	@%p2 bra 	$L__BB5_6;
	add.s32 	%r7, %r2, 1;
	setp.ne.s32 	%p3, %r7, %r3;
	@%p3 bra 	$L__BB5_5;
	mul.wide.s32 	%rd10, %r2, 8;
	add.s64 	%rd11, %rd2, %rd10;
	ld.global.f64 	%fd4, [%rd11];
	mul.wide.s32 	%rd12, %r1, 8;
	add.s64 	%rd13, %rd1, %rd12;
	st.global.f64 	[%rd13], %fd4;
	bra.uni 	$L__BB5_6;
$L__BB5_5:
	mul.wide.s32 	%rd6, %r2, 8;
	add.s64 	%rd7, %rd2, %rd6;
	ld.global.f64 	%fd1, [%rd7];
	ld.global.f64 	%fd2, [%rd7+8];
	add.f64 	%fd3, %fd1, %fd2;
	mul.wide.s32 	%rd8, %r1, 8;
	add.s64 	%rd9, %rd1, %rd8;
	st.global.f64 	[%rd9], %fd3;
$L__BB5_6:
	ret;

}
	// .globl	_Z10getbetarhoPdS_S_S_S_
.visible .entry _Z10getbetarhoPdS_S_S_S_(
	.param .u64 .ptr .align 1 _Z10getbetarhoPdS_S_S_S__param_0,
	.param .u64 .ptr .align 1 _Z10getbetarhoPdS_S_S_S__param_1,
	.param .u64 .ptr .align 1 _Z10getbetarhoPdS_S_S_S__param_2,
	.param .u64 .ptr .align 1 _Z10getbetarhoPdS_S_S_S__param_3,
	.param .u64 .ptr .align 1 _Z10getbetarhoPdS_S_S_S__param_4
)
{
	.reg .b64 	%rd<11>;
	.reg .b64 	%fd<9>;

	ld.param.u64 	%rd1, [_Z10getbetarhoPdS_S_S_S__param_0];
	ld.param.u64 	%rd2, [_Z10getbetarhoPdS_S_S_S__param_1];
	ld.param.u64 	%rd3, [_Z10getbetarhoPdS_S_S_S__param_2];
	ld.param.u64 	%rd4, [_Z10getbetarhoPdS_S_S_S__param_3];
	ld.param.u64 	%rd5, [_Z10getbetarhoPdS_S_S_S__param_4];
	cvta.to.global.u64 	%rd6, %rd3;
	cvta.to.global.u64 	%rd7, %rd1;
	cvta.to.global.u64 	%rd8, %rd4;
	cvta.to.global.u64 	%rd9, %rd2;
	cvta.to.global.u64 	%rd10, %rd5;
	ld.global.f64 	%fd1, [%rd10];
	ld.global.f64 	%fd2, [%rd9];
	div.rn.f64 	%fd3, %fd1, %fd2;
	ld.global.f64 	%fd4, [%rd8];
	ld.global.f64 	%fd5, [%rd7];
	div.rn.f64 	%fd6, %fd4, %fd5;
	mul.f64 	%fd7, %fd3, %fd6;
	st.global.f64 	[%rd6], %fd7;
	ld.global.f64 	%fd8, [%rd10];
	st.global.f64 	[%rd9], %fd8;
	ret;

}
	// .globl	_Z17initomegarhoalphaPdS_S_
.visible .entry _Z17initomegarhoalphaPdS_S_(
	.param .u64 .ptr .align 1 _Z17initomegarhoalphaPdS_S__param_0,
	.param .u64 .ptr .align 1 _Z17initomegarhoalphaPdS_S__param_1,
	.param .u64 .ptr .align 1 _Z17initomegarhoalphaPdS_S__param_2
)
{
	.reg .b64 	%rd<8>;

	ld.param.u64 	%rd1, [_Z17initomegarhoalphaPdS_S__param_0];
	ld.param.u64 	%rd2, [_Z17initomegarhoalphaPdS_S__param_1];
	ld.param.u64 	%rd3, [_Z17initomegarhoalphaPdS_S__param_2];
	cvta.to.global.u64 	%rd4, %rd3;
	cvta.to.global.u64 	%rd5, %rd1;
	cvta.to.global.u64 	%rd6, %rd2;
	mov.b64 	%rd7, 4607182418800017408;
	st.global.u64 	[%rd6], %rd7;
	st.global.u64 	[%rd5], %rd7;
	st.global.u64 	[%rd4], %rd7;
	ret;

}
	// .globl	_Z8getalphaPdS_S_
.visible .entry _Z8getalphaPdS_S_(
	.param .u64 .ptr .align 1 _Z8getalphaPdS_S__param_0,
	.param .u64 .ptr .align 1 _Z8getalphaPdS_S__param_1,
	.param .u64 .ptr .align 1 _Z8getalphaPdS_S__param_2
)
{
	.reg .b64 	%rd<7>;
	.reg .b64 	%fd<4>;

	ld.param.u64 	%rd1, [_Z8getalphaPdS_S__param_0];
	ld.param.u64 	%rd2, [_Z8getalphaPdS_S__param_1];
	ld.param.u64 	%rd3, [_Z8getalphaPdS_S__param_2];
	cvta.to.global.u64 	%rd4, %rd1;
	cvta.to.global.u64 	%rd5, %rd3;
	cvta.to.global.u64 	%rd6, %rd2;
	ld.global.f64 	%fd1, [%rd6];
	ld.global.f64 	%fd2, [%rd5];
	div.rn.f64 	%fd3, %fd1, %fd2;
	st.global.f64 	[%rd4], %fd3;
	ret;

}
	// .globl	_Z8getomegaPdS_
.visible .entry _Z8getomegaPdS_(
	.param .u64 .ptr .align 1 _Z8getomegaPdS__param_0,
	.param .u64 .ptr .align 1 _Z8getomegaPdS__param_1
)
{
	.reg .b64 	%rd<5>;
	.reg .b64 	%fd<4>;

	ld.param.u64 	%rd1, [_Z8getomegaPdS__param_0];
	ld.param.u64 	%rd2, [_Z8getomegaPdS__param_1];
	cvta.to.global.u64 	%rd3, %rd2;
	cvta.to.global.u64 	%rd4, %rd1;
	ld.global.f64 	%fd1, [%rd4];
	ld.global.f64 	%fd2, [%rd3];
	div.rn.f64 	%fd3, %fd1, %fd2;
	st.global.f64 	[%rd4], %fd3;
	ret;

}
	// .globl	_Z7gettempPdS_
.visible .entry _Z7gettempPdS_(
	.param .u64 .ptr .align 1 _Z7gettempPdS__param_0,
	.param .u64 .ptr .align 1 _Z7gettempPdS__param_1
)
{
	.reg .b64 	%rd<5>;
	.reg .b64 	%fd<5>;

	ld.param.u64 	%rd1, [_Z7gettempPdS__param_0];
	ld.param.u64 	%rd2, [_Z7gettempPdS__param_1];
	cvta.to.global.u64 	%rd3, %rd1;
	cvta.to.global.u64 	%rd4, %rd2;
	ld.global.f64 	%fd1, [%rd4];
	neg.f64 	%fd2, %fd1;
	ld.global.f64 	%fd3, [%rd3];
	mul.f64 	%fd4, %fd3, %fd2;
	st.global.f64 	[%rd3], %fd4;
	ret;

}


// ===== COMPILED SASS (sm_100) =====

	.target	sm_100

	.elftype	@"ET_EXEC"


//--------------------- .note.nv.tkinfo           --------------------------
	.section	.note.nv.tkinfo,"",@"SHT_NOTE"
	.sectionflags	@"SHF_NOTE_NV_TKINFO"
	.tkinfo
        /*0018*/ 	.word	0x00000002
        /*0030*/ 	.string	""
        /*0030*/ 	.string	"ptxas"
        /*0030*/ 	.string	"Cuda compilation tools, release 13.0, V13.0.88"
        /*0030*/ 	.string	"Build cuda_13.0.r13.0/compiler.36424714_0"
        /*0030*/ 	.string	"-arch sm_100 -m 64 "



//--------------------- .note.nv.cuinfo           --------------------------
	.section	.note.nv.cuinfo,"",@"SHT_NOTE"
	.sectionflags	@"SHF_NOTE_NV_CUINFO"
        /*0018*/ 	.short	0x0002
        /*001a*/ 	.short	0x0064
        /*001c*/ 	.short	0x0082
	.zero		2


//--------------------- .nv.info                  --------------------------
	.section	.nv.info,"",@"SHT_CUDA_INFO"
	.align	4


	//----- nvinfo : EIATTR_REGCOUNT
	.align		4
        /*0000*/ 	.byte	0x04, 0x2f
        /*0002*/ 	.short	(.L_1 - .L_0)
	.align		4
.L_0:
        /*0004*/ 	.word	index@(_Z14heptaMatrixMul12sparseMatrixPdS0_)
        /*0008*/ 	.word	0x00000020


	//----- nvinfo : EIATTR_FRAME_SIZE
	.align		4
.L_1:
        /*000c*/ 	.byte	0x04, 0x11
        /*000e*/ 	.short	(.L_3 - .L_2)
	.align		4
.L_2:
        /*0010*/ 	.word	index@(_Z14heptaMatrixMul12sparseMatrixPdS0_)
        /*0014*/ 	.word	0x00000000


	//----- nvinfo : EIATTR_REGCOUNT
	.align		4
.L_3:
        /*0018*/ 	.byte	0x04, 0x2f
        /*001a*/ 	.short	(.L_5 - .L_4)
	.align		4
.L_4:
        /*001c*/ 	.word	index@(_Z7vecCopyPdS_)
        /*0020*/ 	.word	0x0000000a


	//----- nvinfo : EIATTR_FRAME_SIZE
	.align		4
.L_5:
        /*0024*/ 	.byte	0x04, 0x11
        /*0026*/ 	.short	(.L_7 - .L_6)
	.align		4
.L_6:
        /*0028*/ 	.word	index@(_Z7vecCopyPdS_)
        /*002c*/ 	.word	0x00000000


	//----- nvinfo : EIATTR_REGCOUNT
	.align		4
.L_7:
        /*0030*/ 	.byte	0x04, 0x2f
        /*0032*/ 	.short	(.L_9 - .L_8)
	.align		4
.L_8:
        /*0034*/ 	.word	index@(_Z7vecAdd2PdS_S_S_S_S_)
        /*0038*/ 	.word	0x00000012


	//----- nvinfo : EIATTR_FRAME_SIZE
	.align		4
.L_9:
        /*003c*/ 	.byte	0x04, 0x11
        /*003e*/ 	.short	(.L_11 - .L_10)
	.align		4
.L_10:
        /*0040*/ 	.word	index@(_Z7vecAdd2PdS_S_S_S_S_)
        /*0044*/ 	.word	0x00000000


	//----- nvinfo : EIATTR_REGCOUNT
	.align		4
.L_11:
        /*0048*/ 	.byte	0x04, 0x2f
        /*004a*/ 	.short	(.L_13 - .L_12)
	.align		4
.L_12:
        /*004c*/ 	.word	index@(_Z6vecAddPdS_S_S_i)
        /*0050*/ 	.word	0x00000010


	//----- nvinfo : EIATTR_FRAME_SIZE
	.align		4
.L_13:
        /*0054*/ 	.byte	0x04, 0x11
        /*0056*/ 	.short	(.L_15 - .L_14)
	.align		4
.L_14:
        /*0058*/ 	.word	index@(_Z6vecAddPdS_S_S_i)
        /*005c*/ 	.word	0x00000000


	//----- nvinfo : EIATTR_REGCOUNT
	.align		4
.L_15:
        /*0060*/ 	.byte	0x04, 0x2f
        /*0062*/ 	.short	(.L_17 - .L_16)
	.align		4
.L_16:
        /*0064*/ 	.word	index@(_Z11vecMultiplyPdS_S_)
        /*0068*/ 	.word	0x0000000e


	//----- nvinfo : EIATTR_FRAME_SIZE
	.align		4
.L_17:
        /*006c*/ 	.byte	0x04, 0x11
        /*006e*/ 	.short	(.L_19 - .L_18)
	.align		4
.L_18:
        /*0070*/ 	.word	index@(_Z11vecMultiplyPdS_S_)
        /*0074*/ 	.word	0x00000000


	//----- nvinfo : EIATTR_REGCOUNT
	.align		4
.L_19:
        /*0078*/ 	.byte	0x04, 0x2f
        /*007a*/ 	.short	(.L_21 - .L_20)
	.align		4
.L_20:
        /*007c*/ 	.word	index@(_Z11getArraySumPdS_iS_)
        /*0080*/ 	.word	0x00000011


	//----- nvinfo : EIATTR_FRAME_SIZE
	.align		4
.L_21:
        /*0084*/ 	.byte	0x04, 0x11
        /*0086*/ 	.short	(.L_23 - .L_22)
	.align		4
.L_22:
        /*0088*/ 	.word	index@(_Z11getArraySumPdS_iS_)
        /*008c*/ 	.word	0x00000000


	//----- nvinfo : EIATTR_REGCOUNT
	.align		4
.L_23:
        /*0090*/ 	.byte	0x04, 0x2f
        /*0092*/ 	.short	(.L_25 - .L_24)
	.align		4
.L_24:
        /*0094*/ 	.word	index@(_Z10getbetarhoPdS_S_S_S_)
        /*0098*/ 	.word	0x0000001a


	//----- nvinfo : EIATTR_FRAME_SIZE
	.align		4
.L_25:
        /*009c*/ 	.byte	0x04, 0x11
        /*009e*/ 	.short	(.L_27 - .L_26)
	.align		4
.L_26:
        /*00a0*/ 	.word	index@($__internal_2_$__cuda_sm20_div_rn_f64_full)
        /*00a4*/ 	.word	0x00000000


	//----- nvinfo : EIATTR_FRAME_SIZE
	.align		4
.L_27:
        /*00a8*/ 	.byte	0x04, 0x11
        /*00aa*/ 	.short	(.L_29 - .L_28)
	.align		4
.L_28:
        /*00ac*/ 	.word	index@(_Z10getbetarhoPdS_S_S_S_)
        /*00b0*/ 	.word	0x00000000


	//----- nvinfo : EIATTR_REGCOUNT
	.align		4
.L_29:
        /*00b4*/ 	.byte	0x04, 0x2f
        /*00b6*/ 	.short	(.L_31 - .L_30)
	.align		4
.L_30:
        /*00b8*/ 	.word	index@(_Z17initomegarhoalphaPdS_S_)
        /*00bc*/ 	.word	0x0000000c


	//----- nvinfo : EIATTR_FRAME_SIZE
	.align		4
.L_31:
        /*00c0*/ 	.byte	0x04, 0x11
        /*00c2*/ 	.short	(.L_33 - .L_32)
	.align		4
.L_32:
        /*00c4*/ 	.word	index@(_Z17initomegarhoalphaPdS_S_)
        /*00c8*/ 	.word	0x00000000


	//----- nvinfo : EIATTR_REGCOUNT
	.align		4
.L_33:
        /*00cc*/ 	.byte	0x04, 0x2f
        /*00ce*/ 	.short	(.L_35 - .L_34)
	.align		4
.L_34:
        /*00d0*/ 	.word	index@(_Z8getalphaPdS_S_)
        /*00d4*/ 	.word	0x00000018


	//----- nvinfo : EIATTR_FRAME_SIZE
	.align		4
.L_35:
        /*00d8*/ 	.byte	0x04, 0x11
        /*00da*/ 	.short	(.L_37 - .L_36)
	.align		4
.L_36:
        /*00dc*/ 	.word	index@($__internal_1_$__cuda_sm20_div_rn_f64_full)
        /*00e0*/ 	.word	0x00000000


	//----- nvinfo : EIATTR_FRAME_SIZE
	.align		4
.L_37:
        /*00e4*/ 	.byte	0x04, 0x11
        /*00e6*/ 	.short	(.L_39 - .L_38)
	.align		4
.L_38:
        /*00e8*/ 	.word	index@(_Z8getalphaPdS_S_)
        /*00ec*/ 	.word	0x00000000


	//----- nvinfo : EIATTR_REGCOUNT
	.align		4
.L_39:
        /*00f0*/ 	.byte	0x04, 0x2f
        /*00f2*/ 	.short	(.L_41 - .L_40)
	.align		4
.L_40:
        /*00f4*/ 	.word	index@(_Z8getomegaPdS_)
        /*00f8*/ 	.word	0x00000018


	//----- nvinfo : EIATTR_FRAME_SIZE
	.align		4
.L_41:
        /*00fc*/ 	.byte	0x04, 0x11
        /*00fe*/ 	.short	(.L_43 - .L_42)
	.align		4
.L_42:
        /*0100*/ 	.word	index@($__internal_0_$__cuda_sm20_div_rn_f64_full)
        /*0104*/ 	.word	0x00000000


	//----- nvinfo : EIATTR_FRAME_SIZE
	.align		4
.L_43:
        /*0108*/ 	.byte	0x04, 0x11
        /*010a*/ 	.short	(.L_45 - .L_44)
	.align		4
.L_44:
        /*010c*/ 	.word	index@(_Z8getomegaPdS_)
        /*0110*/ 	.word	0x00000000


	//----- nvinfo : EIATTR_REGCOUNT
	.align		4
.L_45:
        /*0114*/ 	.byte	0x04, 0x2f
        /*0116*/ 	.short	(.L_47 - .L_46)
	.align		4
.L_46:
        /*0118*/ 	.word	index@(_Z7gettempPdS_)
        /*011c*/ 	.word	0x0000000a


	//----- nvinfo : EIATTR_FRAME_SIZE
	.align		4
.L_47:
        /*0120*/ 	.byte	0x04, 0x11
        /*0122*/ 	.short	(.L_49 - .L_48)
	.align		4
.L_48:
        /*0124*/ 	.word	index@(_Z7gettempPdS_)
        /*0128*/ 	.word	0x00000000


	//----- nvinfo : EIATTR_MIN_STACK_SIZE
	.align		4
.L_49:
        /*012c*/ 	.byte	0x04, 0x12
        /*012e*/ 	.short	(.L_51 - .L_50)
	.align		4
.L_50:
        /*0130*/ 	.word	index@(_Z7gettempPdS_)
        /*0134*/ 	.word	0x00000000


	//----- nvinfo : EIATTR_MIN_STACK_SIZE
	.align		4
.L_51:
        /*0138*/ 	.byte	0x04, 0x12
        /*013a*/ 	.short	(.L_53 - .L_52)
	.align		4
.L_52:
        /*013c*/ 	.word	index@(_Z8getomegaPdS_)
        /*0140*/ 	.word	0x00000000


	//----- nvinfo : EIATTR_MIN_STACK_SIZE
	.align		4
.L_53:
        /*0144*/ 	.byte	0x04, 0x12
        /*0146*/ 	.short	(.L_55 - .L_54)
	.align		4
.L_54:
        /*0148*/ 	.word	index@(_Z8getalphaPdS_S_)
        /*014c*/ 	.word	0x00000000


	//----- nvinfo : EIATTR_MIN_STACK_SIZE
	.align		4
.L_55:
        /*0150*/ 	.byte	0x04, 0x12
        /*0152*/ 	.short	(.L_57 - .L_56)
	.align		4
.L_56:
        /*0154*/ 	.word	index@(_Z17initomegarhoalphaPdS_S_)
        /*0158*/ 	.word	0x00000000


	//----- nvinfo : EIATTR_MIN_STACK_SIZE
	.align		4
.L_57:
        /*015c*/ 	.byte	0x04, 0x12
        /*015e*/ 	.short	(.L_59 - .L_58)
	.align		4
.L_58:
        /*0160*/ 	.word	index@(_Z10getbetarhoPdS_S_S_S_)
        /*0164*/ 	.word	0x00000000


	//----- nvinfo : EIATTR_MIN_STACK_SIZE
	.align		4
.L_59:
        /*0168*/ 	.byte	0x04, 0x12
        /*016a*/ 	.short	(.L_61 - .L_60)
	.align		4
.L_60:
        /*016c*/ 	.word	index@(_Z11getArraySumPdS_iS_)
        /*0170*/ 	.word	0x00000000


	//----- nvinfo : EIATTR_MIN_STACK_SIZE
	.align		4
.L_61:
        /*0174*/ 	.byte	0x04, 0x12
        /*0176*/ 	.short	(.L_63 - .L_62)
	.align		4
.L_62:
        /*0178*/ 	.word	index@(_Z11vecMultiplyPdS_S_)
        /*017c*/ 	.word	0x00000000


	//----- nvinfo : EIATTR_MIN_STACK_SIZE
	.align		4
.L_63:
        /*0180*/ 	.byte	0x04, 0x12
        /*0182*/ 	.short	(.L_65 - .L_64)
	.align		4
.L_64:
        /*0184*/ 	.word	index@(_Z6vecAddPdS_S_S_i)
        /*0188*/ 	.word	0x00000000


	//----- nvinfo : EIATTR_MIN_STACK_SIZE
	.align		4
.L_65:
        /*018c*/ 	.byte	0x04, 0x12
        /*018e*/ 	.short	(.L_67 - .L_66)
	.align		4
.L_66:
        /*0190*/ 	.word	index@(_Z7vecAdd2PdS_S_S_S_S_)
        /*0194*/ 	.word	0x00000000


	//----- nvinfo : EIATTR_MIN_STACK_SIZE
	.align		4
.L_67:
        /*0198*/ 	.byte	0x04, 0x12
        /*019a*/ 	.short	(.L_69 - .L_68)
	.align		4
.L_68:
        /*019c*/ 	.word	index@(_Z7vecCopyPdS_)
        /*01a0*/ 	.word	0x00000000


	//----- nvinfo : EIATTR_MIN_STACK_SIZE
	.align		4
.L_69:
        /*01a4*/ 	.byte	0x04, 0x12
        /*01a6*/ 	.short	(.L_71 - .L_70)
	.align		4
.L_70:
        /*01a8*/ 	.word	index@(_Z14heptaMatrixMul12sparseMatrixPdS0_)
        /*01ac*/ 	.word	0x00000000
.L_71:


//--------------------- .nv.compat                --------------------------
	.section	.nv.compat,"",@"SHT_CUDA_COMPAT_INFO"
	.align	4
        /*0000*/ 	.byte	0x02, 0x09, 0x00, 0x00, 0x02, 0x02, 0x01, 0x00, 0x02, 0x05, 0x05, 0x00, 0x03, 0x07, 0x01, 0x01
        /*0010*/ 	.byte	0x02, 0x03, 0x00, 0x00, 0x02, 0x06, 0x01, 0x00, 0x04, 0x0b, 0x08, 0x00, 0x01, 0x00, 0x00, 0x00
        /*0020*/ 	.byte	0x00, 0x00, 0x00, 0x00


//--------------------- .nv.info._Z7gettempPdS_   --------------------------
	.section	.nv.info._Z7gettempPdS_,"",@"SHT_CUDA_INFO"
	.sectionflags	@""
	.align	4


	//----- nvinfo : EIATTR_CUDA_API_VERSION
	.align		4
        /*0000*/ 	.byte	0x04, 0x37
        /*0002*/ 	.short	(.L_73 - .L_72)
.L_72:
        /*0004*/ 	.word	0x00000082


	//----- nvinfo : EIATTR_KPARAM_INFO
	.align		4
.L_73:
        /*0008*/ 	.byte	0x04, 0x17
        /*000a*/ 	.short	(.L_75 - .L_74)
.L_74:
        /*000c*/ 	.word	0x00000000
        /*0010*/ 	.short	0x0001
        /*0012*/ 	.short	0x0008
        /*0014*/ 	.byte	0x00, 0xf5, 0x21, 0x00


	//----- nvinfo : EIATTR_KPARAM_INFO
	.align		4
.L_75:
        /*0018*/ 	.byte	0x04, 0x17
        /*001a*/ 	.short	(.L_77 - .L_76)
.L_76:
        /*001c*/ 	.word	0x00000000
        /*0020*/ 	.short	0x0000
        /*0022*/ 	.short	0x0000
        /*0024*/ 	.byte	0x00, 0xf5, 0x21, 0x00


	//----- nvinfo : EIATTR_SPARSE_MMA_MASK
	.align		4
.L_77:
        /*0028*/ 	.byte	0x03, 0x50
        /*002a*/ 	.short	0x0000


	//----- nvinfo : EIATTR_MAXREG_COUNT
	.align		4
        /*002c*/ 	.byte	0x03, 0x1b
        /*002e*/ 	.short	0x00ff


	//----- nvinfo : EIATTR_MERCURY_ISA_VERSION
	.align		4
        /*0030*/ 	.byte	0x03, 0x5f
        /*0032*/ 	.short	0x0101


	//----- nvinfo : EIATTR_VRC_CTA_INIT_COUNT
	.align		4
        /*0034*/ 	.byte	0x02, 0x4a
	.zero		1
	.zero		1


	//----- nvinfo : EIATTR_EXIT_INSTR_OFFSETS
	.align		4
        /*0038*/ 	.byte	0x04, 0x1c
        /*003a*/ 	.short	(.L_79 - .L_78)


	//   ....[0]....
.L_78:
        /*003c*/ 	.word	0x00000080


	//----- nvinfo : EIATTR_CBANK_PARAM_SIZE
	.align		4
.L_79:
        /*0040*/ 	.byte	0x03, 0x19
        /*0042*/ 	.short	0x0010


	//----- nvinfo : EIATTR_PARAM_CBANK
	.align		4
        /*0044*/ 	.byte	0x04, 0x0a
        /*0046*/ 	.short	(.L_81 - .L_80)
	.align		4
.L_80:
        /*0048*/ 	.word	index@(.nv.constant0._Z7gettempPdS_)
        /*004c*/ 	.short	0x0380
        /*004e*/ 	.short	0x0010


	//----- nvinfo : EIATTR_SW_WAR
	.align		4
.L_81:
        /*0050*/ 	.byte	0x04, 0x36
        /*0052*/ 	.short	(.L_83 - .L_82)
.L_82:
        /*0054*/ 	.word	0x00000008
.L_83:


//--------------------- .nv.info._Z8getomegaPdS_  --------------------------
	.section	.nv.info._Z8getomegaPdS_,"",@"SHT_CUDA_INFO"
	.sectionflags	@""
	.align	4


	//----- nvinfo : EIATTR_CUDA_API_VERSION
	.align		4
        /*0000*/ 	.byte	0x04, 0x37
        /*0002*/ 	.short	(.L_85 - .L_84)
.L_84:
        /*0004*/ 	.word	0x00000082


	//----- nvinfo : EIATTR_KPARAM_INFO
	.align		4
.L_85:
        /*0008*/ 	.byte	0x04, 0x17
        /*000a*/ 	.short	(.L_87 - .L_86)
.L_86:
        /*000c*/ 	.word	0x00000000
        /*0010*/ 	.short	0x0001
        /*0012*/ 	.short	0x0008
        /*0014*/ 	.byte	0x00, 0xf5, 0x21, 0x00


	//----- nvinfo : EIATTR_KPARAM_INFO
	.align		4
.L_87:
        /*0018*/ 	.byte	0x04, 0x17
        /*001a*/ 	.short	(.L_89 - .L_88)
.L_88:
        /*001c*/ 	.word	0x00000000
        /*0020*/ 	.short	0x0000
        /*0022*/ 	.short	0x0000
        /*0024*/ 	.byte	0x00, 0xf5, 0x21, 0x00


	//----- nvinfo : EIATTR_SPARSE_MMA_MASK
	.align		4
.L_89:
        /*0028*/ 	.byte	0x03, 0x50
        /*002a*/ 	.short	0x0000


	//----- nvinfo : EIATTR_MAXREG_COUNT
	.align		4
        /*002c*/ 	.byte	0x03, 0x1b
        /*002e*/ 	.short	0x00ff


	//----- nvinfo : EIATTR_MERCURY_ISA_VERSION
	.align		4
        /*0030*/ 	.byte	0x03, 0x5f
        /*0032*/ 	.short	0x0101


	//----- nvinfo : EIATTR_VRC_CTA_INIT_COUNT
	.align		4
        /*0034*/ 	.byte	0x02, 0x4a
	.zero		1
	.zero		1


	//----- nvinfo : EIATTR_EXIT_INSTR_OFFSETS
	.align		4
        /*0038*/ 	.byte	0x04, 0x1c
        /*003a*/ 	.short	(.L_91 - .L_90)


	//   ....[0]....
.L_90:
        /*003c*/ 	.word	0x000001a0


	//----- nvinfo : EIATTR_CRS_STACK_SIZE
	.align		4
.L_91:
        /*0040*/ 	.byte	0x04, 0x1e
        /*0042*/ 	.short	(.L_93 - .L_92)
.L_92:
        /*0044*/ 	.word	0x00000000


	//----- nvinfo : EIATTR_CBANK_PARAM_SIZE
	.align		4
.L_93:
        /*0048*/ 	.byte	0x03, 0x19
        /*004a*/ 	.short	0x0010


	//----- nvinfo : EIATTR_PARAM_CBANK
	.align		4
        /*004c*/ 	.byte	0x04, 0x0a
        /*004e*/ 	.short	(.L_95 - .L_94)
	.align		4
.L_94:
        /*0050*/ 	.word	index@(.nv.constant0._Z8getomegaPdS_)
        /*0054*/ 	.short	0x0380
        /*0056*/ 	.short	0x0010


	//----- nvinfo : EIATTR_SW_WAR
	.align		4
.L_95:
        /*0058*/ 	.byte	0x04, 0x36
        /*005a*/ 	.short	(.L_97 - .L_96)
.L_96:
        /*005c*/ 	.word	0x00000008
.L_97:


//--------------------- .nv.info._Z8getalphaPdS_S_ --------------------------
	.section	.nv.info._Z8getalphaPdS_S_,"",@"SHT_CUDA_INFO"
	.sectionflags	@""
	.align	4


	//----- nvinfo : EIATTR_CUDA_API_VERSION
	.align		4
        /*0000*/ 	.byte	0x04, 0x37
        /*0002*/ 	.short	(.L_99 - .L_98)
.L_98:
        /*0004*/ 	.word	0x00000082


	//----- nvinfo : EIATTR_KPARAM_INFO
	.align		4
.L_99:
        /*0008*/ 	.byte	0x04, 0x17
        /*000a*/ 	.short	(.L_101 - .L_100)
.L_100:
        /*000c*/ 	.word	0x00000000
        /*0010*/ 	.short	0x0002
        /*0012*/ 	.short	0x0010
        /*0014*/ 	.byte	0x00, 0xf5, 0x21, 0x00


	//----- nvinfo : EIATTR_KPARAM_INFO
	.align		4
.L_101:
        /*0018*/ 	.byte	0x04, 0x17
        /*001a*/ 	.short	(.L_103 - .L_102)
.L_102:
        /*001c*/ 	.word	0x00000000
        /*0020*/ 	.short	0x0001
        /*0022*/ 	.short	0x0008
        /*0024*/ 	.byte	0x00, 0xf5, 0x21, 0x00


	//----- nvinfo : EIATTR_KPARAM_INFO
	.align		4
.L_103:
        /*0028*/ 	.byte	0x04, 0x17
        /*002a*/ 	.short	(.L_105 - .L_104)
.L_104:
        /*002c*/ 	.word	0x00000000
        /*0030*/ 	.short	0x0000
        /*0032*/ 	.short	0x0000
        /*0034*/ 	.byte	0x00, 0xf5, 0x21, 0x00


	//----- nvinfo : EIATTR_SPARSE_MMA_MASK
	.align		4
.L_105:
        /*0038*/ 	.byte	0x03, 0x50
        /*003a*/ 	.short	0x0000


	//----- nvinfo : EIATTR_MAXREG_COUNT
	.align		4
        /*003c*/ 	.byte	0x03, 0x1b
        /*003e*/ 	.short	0x00ff


	//----- nvinfo : EIATTR_MERCURY_ISA_VERSION
	.align		4
        /*0040*/ 	.byte	0x03, 0x5f
        /*0042*/ 	.short	0x0101


	//----- nvinfo : EIATTR_VRC_CTA_INIT_COUNT
	.align		4
        /*0044*/ 	.byte	0x02, 0x4a
	.zero		1
	.zero		1


	//----- nvinfo : EIATTR_EXIT_INSTR_OFFSETS
	.align		4
        /*0048*/ 	.byte	0x04, 0x1c
        /*004a*/ 	.short	(.L_107 - .L_106)


	//   ....[0]....
.L_106:
        /*004c*/ 	.word	0x000001a0


	//----- nvinfo : EIATTR_CRS_STACK_SIZE
	.align		4
.L_107:
        /*0050*/ 	.byte	0x04, 0x1e
        /*0052*/ 	.short	(.L_109 - .L_108)
.L_108:
        /*0054*/ 	.word	0x00000000


	//----- nvinfo : EIATTR_CBANK_PARAM_SIZE
	.align		4
.L_109:
        /*0058*/ 	.byte	0x03, 0x19
        /*005a*/ 	.short	0x0018


	//----- nvinfo : EIATTR_PARAM_CBANK
	.align		4
        /*005c*/ 	.byte	0x04, 0x0a
        /*005e*/ 	.short	(.L_111 - .L_110)
	.align		4
.L_110:
        /*0060*/ 	.word	index@(.nv.constant0._Z8getalphaPdS_S_)
        /*0064*/ 	.short	0x0380
        /*0066*/ 	.short	0x0018


	//----- nvinfo : EIATTR_SW_WAR
	.align		4
.L_111:
        /*0068*/ 	.byte	0x04, 0x36
        /*006a*/ 	.short	(.L_113 - .L_112)
.L_112:
        /*006c*/ 	.word	0x00000008
.L_113:


//--------------------- .nv.info._Z17initomegarhoalphaPdS_S_ --------------------------
	.section	.nv.info._Z17initomegarhoalphaPdS_S_,"",@"SHT_CUDA_INFO"
	.sectionflags	@""
	.align	4


	//----- nvinfo : EIATTR_CUDA_API_VERSION
	.align		4
        /*0000*/ 	.byte	0x04, 0x37
        /*0002*/ 	.short	(.L_115 - .L_114)
.L_114:
        /*0004*/ 	.word	0x00000082


	//----- nvinfo : EIATTR_KPARAM_INFO
	.align		4
.L_115:
        /*0008*/ 	.byte	0x04, 0x17
        /*000a*/ 	.short	(.L_117 - .L_116)
.L_116:
        /*000c*/ 	.word	0x00000000
        /*0010*/ 	.short	0x0002
        /*0012*/ 	.short	0x0010
        /*0014*/ 	.byte	0x00, 0xf5, 0x21, 0x00


	//----- nvinfo : EIATTR_KPARAM_INFO
	.align		4
.L_117:
        /*0018*/ 	.byte	0x04, 0x17
        /*001a*/ 	.short	(.L_119 - .L_118)
.L_118:
        /*001c*/ 	.word	0x00000000
        /*0020*/ 	.short	0x0001
        /*0022*/ 	.short	0x0008
        /*0024*/ 	.byte	0x00, 0xf5, 0x21, 0x00


	//----- nvinfo : EIATTR_KPARAM_INFO
	.align		4
.L_119:
        /*0028*/ 	.byte	0x04, 0x17
        /*002a*/ 	.short	(.L_121 - .L_120)
.L_120:
        /*002c*/ 	.word	0x00000000
        /*0030*/ 	.short	0x0000
        /*0032*/ 	.short	0x0000
        /*0034*/ 	.byte	0x00, 0xf5, 0x21, 0x00


	//----- nvinfo : EIATTR_SPARSE_MMA_MASK
	.align		4
.L_121:
        /*0038*/ 	.byte	0x03, 0x50
        /*003a*/ 	.short	0x0000


	//----- nvinfo : EIATTR_MAXREG_COUNT
	.align		4
        /*003c*/ 	.byte	0x03, 0x1b
        /*003e*/ 	.short	0x00ff


	//----- nvinfo : EIATTR_MERCURY_ISA_VERSION
	.align		4
        /*0040*/ 	.byte	0x03, 0x5f
        /*0042*/ 	.short	0x0101


	//----- nvinfo : EIATTR_VRC_CTA_INIT_COUNT
	.align		4
        /*0044*/ 	.byte	0x02, 0x4a
	.zero		1
	.zero		1


	//----- nvinfo : EIATTR_EXIT_INSTR_OFFSETS
	.align		4
        /*0048*/ 	.byte	0x04, 0x1c
        /*004a*/ 	.short	(.L_123 - .L_122)


	//   ....[0]....
.L_122:
        /*004c*/ 	.word	0x000000a0


	//----- nvinfo : EIATTR_CBANK_PARAM_SIZE
	.align		4
.L_123:
        /*0050*/ 	.byte	0x03, 0x19
        /*0052*/ 	.short	0x0018


	//----- nvinfo : EIATTR_PARAM_CBANK
	.align		4
        /*0054*/ 	.byte	0x04, 0x0a
        /*0056*/ 	.short	(.L_125 - .L_124)
	.align		4
.L_124:
        /*0058*/ 	.word	index@(.nv.constant0._Z17initomegarhoalphaPdS_S_)
        /*005c*/ 	.short	0x0380
        /*005e*/ 	.short	0x0018


	//----- nvinfo : EIATTR_SW_WAR
	.align		4
.L_125:
        /*0060*/ 	.byte	0x04, 0x36
        /*0062*/ 	.short	(.L_127 - .L_126)
.L_126:
        /*0064*/ 	.word	0x00000008
.L_127:


//--------------------- .nv.info._Z10getbetarhoPdS_S_S_S_ --------------------------
	.section	.nv.info._Z10getbetarhoPdS_S_S_S_,"",@"SHT_CUDA_INFO"
	.sectionflags	@""
	.align	4


	//----- nvinfo : EIATTR_CUDA_API_VERSION
	.align		4
        /*0000*/ 	.byte	0x04, 0x37
        /*0002*/ 	.short	(.L_129 - .L_128)
.L_128:
        /*0004*/ 	.word	0x00000082


	//----- nvinfo : EIATTR_KPARAM_INFO
	.align		4
.L_129:
        /*0008*/ 	.byte	0x04, 0x17
        /*000a*/ 	.short	(.L_131 - .L_130)
.L_130:
        /*000c*/ 	.word	0x00000000
        /*0010*/ 	.short	0x0004
        /*0012*/ 	.short	0x0020
        /*0014*/ 	.byte	0x00, 0xf5, 0x21, 0x00


	//----- nvinfo : EIATTR_KPARAM_INFO
	.align		4
.L_131:
        /*0018*/ 	.byte	0x04, 0x17
        /*001a*/ 	.short	(.L_133 - .L_132)
.L_132:
        /*001c*/ 	.word	0x00000000
        /*0020*/ 	.short	0x0003
        /*0022*/ 	.short	0x0018
        /*0024*/ 	.byte	0x00, 0xf5, 0x21, 0x00


	//----- nvinfo : EIATTR_KPARAM_INFO
	.align		4
.L_133:
        /*0028*/ 	.byte	0x04, 0x17
        /*002a*/ 	.short	(.L_135 - .L_134)
.L_134:
        /*002c*/ 	.word	0x00000000
        /*0030*/ 	.short	0x0002
        /*0032*/ 	.short	0x0010
        /*0034*/ 	.byte	0x00, 0xf5, 0x21, 0x00


	//----- nvinfo : EIATTR_KPARAM_INFO
	.align		4
.L_135:
        /*0038*/ 	.byte	0x04, 0x17
        /*003a*/ 	.short	(.L_137 - .L_136)
.L_136:
        /*003c*/ 	.word	0x00000000
        /*0040*/ 	.short	0x0001
        /*0042*/ 	.short	0x0008
        /*0044*/ 	.byte	0x00, 0xf5, 0x21, 0x00


	//----- nvinfo : EIATTR_KPARAM_INFO
	.align		4
.L_137:
        /*0048*/ 	.byte	0x04, 0x17
        /*004a*/ 	.short	(.L_139 - .L_138)
.L_138:
        /*004c*/ 	.word	0x00000000
        /*0050*/ 	.short	0x0000
        /*0052*/ 	.short	0x0000
        /*0054*/ 	.byte	0x00, 0xf5, 0x21, 0x00


	//----- nvinfo : EIATTR_SPARSE_MMA_MASK
	.align		4
.L_139:
        /*0058*/ 	.byte	0x03, 0x50
        /*005a*/ 	.short	0x0000


	//----- nvinfo : EIATTR_MAXREG_COUNT
	.align		4
        /*005c*/ 	.byte	0x03, 0x1b
        /*005e*/ 	.short	0x00ff


	//----- nvinfo : EIATTR_MERCURY_ISA_VERSION
	.align		4
        /*0060*/ 	.byte	0x03, 0x5f
        /*0062*/ 	.short	0x0101


	//----- nvinfo : EIATTR_VRC_CTA_INIT_COUNT
	.align		4
        /*0064*/ 	.byte	0x02, 0x4a
	.zero		1
	.zero		1


	//----- nvinfo : EIATTR_EXIT_INSTR_OFFSETS
	.align		4
        /*0068*/ 	.byte	0x04, 0x1c
        /*006a*/ 	.short	(.L_141 - .L_140)


	//   ....[0]....
.L_140:
        /*006c*/ 	.word	0x000003b0


	//----- nvinfo : EIATTR_CRS_STACK_SIZE
	.align		4
.L_141:
        /*0070*/ 	.byte	0x04, 0x1e
        /*0072*/ 	.short	(.L_143 - .L_142)
.L_142:
        /*0074*/ 	.word	0x00000000


	//----- nvinfo : EIATTR_CBANK_PARAM_SIZE
	.align		4
.L_143:
        /*0078*/ 	.byte	0x03, 0x19
        /*007a*/ 	.short	0x0028


	//----- nvinfo : EIATTR_PARAM_CBANK
	.align		4
        /*007c*/ 	.byte	0x04, 0x0a
        /*007e*/ 	.short	(.L_145 - .L_144)
	.align		4
.L_144:
        /*0080*/ 	.word	index@(.nv.constant0._Z10getbetarhoPdS_S_S_S_)
        /*0084*/ 	.short	0x0380
        /*0086*/ 	.short	0x0028


	//----- nvinfo : EIATTR_SW_WAR
	.align		4
.L_145:
        /*0088*/ 	.byte	0x04, 0x36
        /*008a*/ 	.short	(.L_147 - .L_146)
.L_146:
        /*008c*/ 	.word	0x00000008
.L_147:


//--------------------- .nv.info._Z11getArraySumPdS_iS_ --------------------------
	.section	.nv.info._Z11getArraySumPdS_iS_,"",@"SHT_CUDA_INFO"
	.sectionflags	@""
	.align	4


	//----- nvinfo : EIATTR_CUDA_API_VERSION
	.align		4
        /*0000*/ 	.byte	0x04, 0x37
        /*0002*/ 	.short	(.L_149 - .L_148)
.L_148:
        /*0004*/ 	.word	0x00000082


	//----- nvinfo : EIATTR_KPARAM_INFO
	.align		4
.L_149:
        /*0008*/ 	.byte	0x04, 0x17
        /*000a*/ 	.short	(.L_151 - .L_150)
.L_150:
        /*000c*/ 	.word	0x00000000
        /*0010*/ 	.short	0x0003
        /*0012*/ 	.short	0x0018
        /*0014*/ 	.byte	0x00, 0xf5, 0x21, 0x00


	//----- nvinfo : EIATTR_KPARAM_INFO
	.align		4
.L_151:
        /*0018*/ 	.byte	0x04, 0x17
        /*001a*/ 	.short	(.L_153 - .L_152)
.L_152:
        /*001c*/ 	.word	0x00000000
        /*0020*/ 	.short	0x0002
        /*0022*/ 	.short	0x0010
        /*0024*/ 	.byte	0x00, 0xf0, 0x11, 0x00


	//----- nvinfo : EIATTR_KPARAM_INFO
	.align		4
.L_153:
        /*0028*/ 	.byte	0x04, 0x17
        /*002a*/ 	.short	(.L_155 - .L_154)
.L_154:
        /*002c*/ 	.word	0x00000000
        /*0030*/ 	.short	0x0001
        /*0032*/ 	.short	0x0008
        /*0034*/ 	.byte	0x00, 0xf5, 0x21, 0x00


	//----- nvinfo : EIATTR_KPARAM_INFO
	.align		4
.L_155:
        /*0038*/ 	.byte	0x04, 0x17
        /*003a*/ 	.short	(.L_157 - .L_156)
.L_156:
        /*003c*/ 	.word	0x00000000
        /*0040*/ 	.short	0x0000
        /*0042*/ 	.short	0x0000
        /*0044*/ 	.byte	0x00, 0xf5, 0x21, 0x00


	//----- nvinfo : EIATTR_SPARSE_MMA_MASK
	.align		4
.L_157:
        /*0048*/ 	.byte	0x03, 0x50
        /*004a*/ 	.short	0x0000


	//----- nvinfo : EIATTR_MAXREG_COUNT
	.align		4
        /*004c*/ 	.byte	0x03, 0x1b
        /*004e*/ 	.short	0x00ff


	//----- nvinfo : EIATTR_MERCURY_ISA_VERSION
	.align		4
        /*0050*/ 	.byte	0x03, 0x5f
        /*0052*/ 	.short	0x0101


	//----- nvinfo : EIATTR_VRC_CTA_INIT_COUNT
	.align		4
        /*0054*/ 	.byte	0x02, 0x4a
	.zero		1
	.zero		1


	//----- nvinfo : EIATTR_EXIT_INSTR_OFFSETS
	.align		4
        /*0058*/ 	.byte	0x04, 0x1c
        /*005a*/ 	.short	(.L_159 - .L_158)


	//   ....[0]....
.L_158:
        /*005c*/ 	.word	0x00000140


	//   ....[1]....
        /*0060*/ 	.word	0x00000170


	//   ....[2]....
        /*0064*/ 	.word	0x00000210


	//   ....[3]....
        /*0068*/ 	.word	0x000002a0


	//----- nvinfo : EIATTR_CRS_STACK_SIZE
	.align		4
.L_159:
        /*006c*/ 	.byte	0x04, 0x1e
        /*006e*/ 	.short	(.L_161 - .L_160)
.L_160:
        /*0070*/ 	.word	0x00000000


	//----- nvinfo : EIATTR_CBANK_PARAM_SIZE
	.align		4
.L_161:
        /*0074*/ 	.byte	0x03, 0x19
        /*0076*/ 	.short	0x0020


	//----- nvinfo : EIATTR_PARAM_CBANK
	.align		4
        /*0078*/ 	.byte	0x04, 0x0a
        /*007a*/ 	.short	(.L_163 - .L_162)
	.align		4
.L_162:
        /*007c*/ 	.word	index@(.nv.constant0._Z11getArraySumPdS_iS_)
        /*0080*/ 	.short	0x0380
        /*0082*/ 	.short	0x0020


	//----- nvinfo : EIATTR_SW_WAR
	.align		4
.L_163:
        /*0084*/ 	.byte	0x04, 0x36
        /*0086*/ 	.short	(.L_165 - .L_164)
.L_164:
        /*0088*/ 	.word	0x00000008
.L_165:


//--------------------- .nv.info._Z11vecMultiplyPdS_S_ --------------------------
	.section	.nv.info._Z11vecMultiplyPdS_S_,"",@"SHT_CUDA_INFO"
	.sectionflags	@""
	.align	4


	//----- nvinfo : EIATTR_CUDA_API_VERSION
	.align		4
        /*0000*/ 	.byte	0x04, 0x37
        /*0002*/ 	.short	(.L_167 - .L_166)
.L_166:
        /*0004*/ 	.word	0x00000082


	//----- nvinfo : EIATTR_KPARAM_INFO
	.align		4
.L_167:
        /*0008*/ 	.byte	0x04, 0x17
        /*000a*/ 	.short	(.L_169 - .L_168)
.L_168:
        /*000c*/ 	.word	0x00000000
        /*0010*/ 	.short	0x0002
        /*0012*/ 	.short	0x0010
        /*0014*/ 	.byte	0x00, 0xf5, 0x21, 0x00


	//----- nvinfo : EIATTR_KPARAM_INFO
	.align		4
.L_169:
        /*0018*/ 	.byte	0x04, 0x17
        /*001a*/ 	.short	(.L_171 - .L_170)
.L_170:
        /*001c*/ 	.word	0x00000000
        /*0020*/ 	.short	0x0001
        /*0022*/ 	.short	0x0008
        /*0024*/ 	.byte	0x00, 0xf5, 0x21, 0x00


	//----- nvinfo : EIATTR_KPARAM_INFO
	.align		4
.L_171:
        /*0028*/ 	.byte	0x04, 0x17
        /*002a*/ 	.short	(.L_173 - .L_172)
.L_172:
        /*002c*/ 	.word	0x00000000
        /*0030*/ 	.short	0x0000
        /*0032*/ 	.short	0x0000
        /*0034*/ 	.byte	0x00, 0xf5, 0x21, 0x00


	//----- nvinfo : EIATTR_SPARSE_MMA_MASK
	.align		4
.L_173:
        /*0038*/ 	.byte	0x03, 0x50
        /*003a*/ 	.short	0x0000


	//----- nvinfo : EIATTR_MAXREG_COUNT
	.align		4
        /*003c*/ 	.byte	0x03, 0x1b
        /*003e*/ 	.short	0x00ff


	//----- nvinfo : EIATTR_MERCURY_ISA_VERSION
	.align		4
        /*0040*/ 	.byte	0x03, 0x5f
        /*0042*/ 	.short	0x0101


	//----- nvinfo : EIATTR_VRC_CTA_INIT_COUNT
	.align		4
        /*0044*/ 	.byte	0x02, 0x4a
	.zero		1
	.zero		1


	//----- nvinfo : EIATTR_EXIT_INSTR_OFFSETS
	.align		4
        /*0048*/ 	.byte	0x04, 0x1c
        /*004a*/ 	.short	(.L_175 - .L_174)


	//   ....[0]....
.L_174:
        /*004c*/ 	.word	0x00000100


	//----- nvinfo : EIATTR_CBANK_PARAM_SIZE
	.align		4
.L_175:
        /*0050*/ 	.byte	0x03, 0x19
        /*0052*/ 	.short	0x0018


	//----- nvinfo : EIATTR_PARAM_CBANK
	.align		4
        /*0054*/ 	.byte	0x04, 0x0a
        /*0056*/ 	.short	(.L_177 - .L_176)
	.align		4
.L_176:
        /*0058*/ 	.word	index@(.nv.constant0._Z11vecMultiplyPdS_S_)
        /*005c*/ 	.short	0x0380
        /*005e*/ 	.short	0x0018


	//----- nvinfo : EIATTR_SW_WAR
	.align		4
.L_177:
        /*0060*/ 	.byte	0x04, 0x36
        /*0062*/ 	.short	(.L_179 - .L_178)
.L_178:
        /*0064*/ 	.word	0x00000008
.L_179:


//--------------------- .nv.info._Z6vecAddPdS_S_S_i --------------------------
	.section	.nv.info._Z6vecAddPdS_S_S_i,"",@"SHT_CUDA_INFO"
	.sectionflags	@""
	.align	4


	//----- nvinfo : EIATTR_CUDA_API_VERSION
	.align		4
        /*0000*/ 	.byte	0x04, 0x37
        /*0002*/ 	.short	(.L_181 - .L_180)
.L_180:
        /*0004*/ 	.word	0x00000082


	//----- nvinfo : EIATTR_KPARAM_INFO
	.align		4
.L_181:
        /*0008*/ 	.byte	0x04, 0x17
        /*000a*/ 	.short	(.L_183 - .L_182)
.L_182:
        /*000c*/ 	.word	0x00000000
        /*0010*/ 	.short	0x0004
        /*0012*/ 	.short	0x0020
        /*0014*/ 	.byte	0x00, 0xf0, 0x11, 0x00


	//----- nvinfo : EIATTR_KPARAM_INFO
	.align		4
.L_183:
        /*0018*/ 	.byte	0x04, 0x17
        /*001a*/ 	.short	(.L_185 - .L_184)
.L_184:
        /*001c*/ 	.word	0x00000000
        /*0020*/ 	.short	0x0003
        /*0022*/ 	.short	0x0018
        /*0024*/ 	.byte	0x00, 0xf5, 0x21, 0x00


	//----- nvinfo : EIATTR_KPARAM_INFO
	.align		4
.L_185:
        /*0028*/ 	.byte	0x04, 0x17
        /*002a*/ 	.short	(.L_187 - .L_186)
.L_186:
        /*002c*/ 	.word	0x00000000
        /*0030*/ 	.short	0x0002
        /*0032*/ 	.short	0x0010
        /*0034*/ 	.byte	0x00, 0xf5, 0x21, 0x00


	//----- nvinfo : EIATTR_KPARAM_INFO
	.align		4
.L_187:
        /*0038*/ 	.byte	0x04, 0x17
        /*003a*/ 	.short	(.L_189 - .L_188)
.L_188:
        /*003c*/ 	.word	0x00000000
        /*0040*/ 	.short	0x0001
        /*0042*/ 	.short	0x0008
        /*0044*/ 	.byte	0x00, 0xf5, 0x21, 0x00


	//----- nvinfo : EIATTR_KPARAM_INFO
	.align		4
.L_189:
        /*0048*/ 	.byte	0x04, 0x17
        /*004a*/ 	.short	(.L_191 - .L_190)
.L_190:
        /*004c*/ 	.word	0x00000000
        /*0050*/ 	.short	0x0000
        /*0052*/ 	.short	0x0000
        /*0054*/ 	.byte	0x00, 0xf5, 0x21, 0x00


	//----- nvinfo : EIATTR_SPARSE_MMA_MASK
	.align		4
.L_191:
        /*0058*/ 	.byte	0x03, 0x50
        /*005a*/ 	.short	0x0000


	//----- nvinfo : EIATTR_MAXREG_COUNT
	.align		4
        /*005c*/ 	.byte	0x03, 0x1b
        /*005e*/ 	.short	0x00ff


	//----- nvinfo : EIATTR_MERCURY_ISA_VERSION
	.align		4
        /*0060*/ 	.byte	0x03, 0x5f
        /*0062*/ 	.short	0x0101


	//----- nvinfo : EIATTR_VRC_CTA_INIT_COUNT
	.align		4
        /*0064*/ 	.byte	0x02, 0x4a
	.zero		1
	.zero		1


	//----- nvinfo : EIATTR_EXIT_INSTR_OFFSETS
	.align		4
        /*0068*/ 	.byte	0x04, 0x1c
        /*006a*/ 	.short	(.L_193 - .L_192)


	//   ....[0]....
.L_192:
        /*006c*/ 	.word	0x00000150


	//----- nvinfo : EIATTR_CBANK_PARAM_SIZE
	.align		4
.L_193:
        /*0070*/ 	.byte	0x03, 0x19
        /*0072*/ 	.short	0x0024


	//----- nvinfo : EIATTR_PARAM_CBANK
	.align		4
        /*0074*/ 	.byte	0x04, 0x0a
        /*0076*/ 	.short	(.L_195 - .L_194)
	.align		4
.L_194:
        /*0078*/ 	.word	index@(.nv.constant0._Z6vecAddPdS_S_S_i)
        /*007c*/ 	.short	0x0380
        /*007e*/ 	.short	0x0024


	//----- nvinfo : EIATTR_SW_WAR
	.align		4
.L_195:
        /*0080*/ 	.byte	0x04, 0x36
        /*0082*/ 	.short	(.L_197 - .L_196)
.L_196:
        /*0084*/ 	.word	0x00000008
.L_197:


//--------------------- .nv.info._Z7vecAdd2PdS_S_S_S_S_ --------------------------
	.section	.nv.info._Z7vecAdd2PdS_S_S_S_S_,"",@"SHT_CUDA_INFO"
	.sectionflags	@""
	.align	4


	//----- nvinfo : EIATTR_CUDA_API_VERSION
	.align		4
        /*0000*/ 	.byte	0x04, 0x37
        /*0002*/ 	.short	(.L_199 - .L_198)
.L_198:
        /*0004*/ 	.word	0x00000082


	//----- nvinfo : EIATTR_KPARAM_INFO
	.align		4
.L_199:
        /*0008*/ 	.byte	0x04, 0x17
        /*000a*/ 	.short	(.L_201 - .L_200)
.L_200:
        /*000c*/ 	.word	0x00000000
        /*0010*/ 	.short	0x0005
        /*0012*/ 	.short	0x0028
        /*0014*/ 	.byte	0x00, 0xf5, 0x21, 0x00


	//----- nvinfo : EIATTR_KPARAM_INFO
	.align		4
.L_201:
        /*0018*/ 	.byte	0x04, 0x17
        /*001a*/ 	.short	(.L_203 - .L_202)
.L_202:
        /*001c*/ 	.word	0x00000000
        /*0020*/ 	.short	0x0004
        /*0022*/ 	.short	0x0020
        /*0024*/ 	.byte	0x00, 0xf5, 0x21, 0x00


	//----- nvinfo : EIATTR_KPARAM_INFO
	.align		4
.L_203:
        /*0028*/ 	.byte	0x04, 0x17
        /*002a*/ 	.short	(.L_205 - .L_204)
.L_204:
        /*002c*/ 	.word	0x00000000
        /*0030*/ 	.short	0x0003
        /*0032*/ 	.short	0x0018
        /*0034*/ 	.byte	0x00, 0xf5, 0x21, 0x00


	//----- nvinfo : EIATTR_KPARAM_INFO
	.align		4
.L_205:
        /*0038*/ 	.byte	0x04, 0x17
        /*003a*/ 	.short	(.L_207 - .L_206)
.L_206:
        /*003c*/ 	.word	0x00000000
        /*0040*/ 	.short	0x0002
        /*0042*/ 	.short	0x0010
        /*0044*/ 	.byte	0x00, 0xf5, 0x21, 0x00


	//----- nvinfo : EIATTR_KPARAM_INFO
	.align		4
.L_207:
        /*0048*/ 	.byte	0x04, 0x17
        /*004a*/ 	.short	(.L_209 - .L_208)
.L_208:
        /*004c*/ 	.word	0x00000000
        /*0050*/ 	.short	0x0001
        /*0052*/ 	.short	0x0008
        /*0054*/ 	.byte	0x00, 0xf5, 0x21, 0x00


	//----- nvinfo : EIATTR_KPARAM_INFO
	.align		4
.L_209:
        /*0058*/ 	.byte	0x04, 0x17
        /*005a*/ 	.short	(.L_211 - .L_210)
.L_210:
        /*005c*/ 	.word	0x00000000
        /*0060*/ 	.short	0x0000
        /*0062*/ 	.short	0x0000
        /*0064*/ 	.byte	0x00, 0xf5, 0x21, 0x00


	//----- nvinfo : EIATTR_SPARSE_MMA_MASK
	.align		4
.L_211:
        /*0068*/ 	.byte	0x03, 0x50
        /*006a*/ 	.short	0x0000


	//----- nvinfo : EIATTR_MAXREG_COUNT
	.align		4
        /*006c*/ 	.byte	0x03, 0x1b
        /*006e*/ 	.short	0x00ff


	//----- nvinfo : EIATTR_MERCURY_ISA_VERSION
	.align		4
        /*0070*/ 	.byte	0x03, 0x5f
        /*0072*/ 	.short	0x0101


	//----- nvinfo : EIATTR_VRC_CTA_INIT_COUNT
	.align		4
        /*0074*/ 	.byte	0x02, 0x4a
	.zero		1
	.zero		1


	//----- nvinfo : EIATTR_EXIT_INSTR_OFFSETS
	.align		4
        /*0078*/ 	.byte	0x04, 0x1c
        /*007a*/ 	.short	(.L_213 - .L_212)


	//   ....[0]....
.L_212:
        /*007c*/ 	.word	0x00000180


	//----- nvinfo : EIATTR_CBANK_PARAM_SIZE
	.align		4
.L_213:
        /*0080*/ 	.byte	0x03, 0x19
        /*0082*/ 	.short	0x0030


	//----- nvinfo : EIATTR_PARAM_CBANK
	.align		4
        /*0084*/ 	.byte	0x04, 0x0a
        /*0086*/ 	.short	(.L_215 - .L_214)
	.align		4
.L_214:
        /*0088*/ 	.word	index@(.nv.constant0._Z7vecAdd2PdS_S_S_S_S_)
        /*008c*/ 	.short	0x0380
        /*008e*/ 	.short	0x0030


	//----- nvinfo : EIATTR_SW_WAR
	.align		4
.L_215:
        /*0090*/ 	.byte	0x04, 0x36
        /*0092*/ 	.short	(.L_217 - .L_216)
.L_216:
        /*0094*/ 	.word	0x00000008
.L_217:


//--------------------- .nv.info._Z7vecCopyPdS_   --------------------------
	.section	.nv.info._Z7vecCopyPdS_,"",@"SHT_CUDA_INFO"
	.sectionflags	@""
	.align	4


	//----- nvinfo : EIATTR_CUDA_API_VERSION
	.align		4
        /*0000*/ 	.byte	0x04, 0x37
        /*0002*/ 	.short	(.L_219 - .L_218)
.L_218:
        /*0004*/ 	.word	0x00000082


	//----- nvinfo : EIATTR_KPARAM_INFO
	.align		4
.L_219:
        /*0008*/ 	.byte	0x04, 0x17
        /*000a*/ 	.short	(.L_221 - .L_220)
.L_220:
        /*000c*/ 	.word	0x00000000
        /*0010*/ 	.short	0x0001
        /*0012*/ 	.short	0x0008
        /*0014*/ 	.byte	0x00, 0xf5, 0x21, 0x00


	//----- nvinfo : EIATTR_KPARAM_INFO
	.align		4
.L_221:
        /*0018*/ 	.byte	0x04, 0x17
        /*001a*/ 	.short	(.L_223 - .L_222)
.L_222:
        /*001c*/ 	.word	0x00000000
        /*0020*/ 	.short	0x0000
        /*0022*/ 	.short	0x0000
        /*0024*/ 	.byte	0x00, 0xf5, 0x21, 0x00


	//----- nvinfo : EIATTR_SPARSE_MMA_MASK
	.align		4
.L_223:
        /*0028*/ 	.byte	0x03, 0x50
        /*002a*/ 	.short	0x0000


	//----- nvinfo : EIATTR_MAXREG_COUNT
	.align		4
        /*002c*/ 	.byte	0x03, 0x1b
        /*002e*/ 	.short	0x00ff


	//----- nvinfo : EIATTR_MERCURY_ISA_VERSION
	.align		4
        /*0030*/ 	.byte	0x03, 0x5f
        /*0032*/ 	.short	0x0101


	//----- nvinfo : EIATTR_VRC_CTA_INIT_COUNT
	.align		4
        /*0034*/ 	.byte	0x02, 0x4a
	.zero		1
	.zero		1


	//----- nvinfo : EIATTR_EXIT_INSTR_OFFSETS
	.align		4
        /*0038*/ 	.byte	0x04, 0x1c
        /*003a*/ 	.short	(.L_225 - .L_224)


	//   ....[0]....
.L_224:
        /*003c*/ 	.word	0x000000c0


	//----- nvinfo : EIATTR_CBANK_PARAM_SIZE
	.align		4
.L_225:
        /*0040*/ 	.byte	0x03, 0x19
        /*0042*/ 	.short	0x0010


	//----- nvinfo : EIATTR_PARAM_CBANK
	.align		4
        /*0044*/ 	.byte	0x04, 0x0a
        /*0046*/ 	.short	(.L_227 - .L_226)
	.align		4
.L_226:
        /*0048*/ 	.word	index@(.nv.constant0._Z7vecCopyPdS_)
        /*004c*/ 	.short	0x0380
        /*004e*/ 	.short	0x0010


	//----- nvinfo : EIATTR_SW_WAR
	.align		4
.L_227:
        /*0050*/ 	.byte	0x04, 0x36
        /*0052*/ 	.short	(.L_229 - .L_228)
.L_228:
        /*0054*/ 	.word	0x00000008
.L_229:


//--------------------- .nv.info._Z14heptaMatrixMul12sparseMatrixPdS0_ --------------------------
	.section	.nv.info._Z14heptaMatrixMul12sparseMatrixPdS0_,"",@"SHT_CUDA_INFO"
	.sectionflags	@""
	.align	4


	//----- nvinfo : EIATTR_CUDA_API_VERSION
	.align		4
        /*0000*/ 	.byte	0x04, 0x37
        /*0002*/ 	.short	(.L_231 - .L_230)
.L_230:
        /*0004*/ 	.word	0x00000082


	//----- nvinfo : EIATTR_KPARAM_INFO
	.align		4
.L_231:
        /*0008*/ 	.byte	0x04, 0x17
        /*000a*/ 	.short	(.L_233 - .L_232)
.L_232:
        /*000c*/ 	.word	0x00000000
        /*0010*/ 	.short	0x0002
        /*0012*/ 	.short	0x0040
        /*0014*/ 	.byte	0x00, 0xf5, 0x21, 0x00


	//----- nvinfo : EIATTR_KPARAM_INFO
	.align		4
.L_233:
        /*0018*/ 	.byte	0x04, 0x17
        /*001a*/ 	.short	(.L_235 - .L_234)
.L_234:
        /*001c*/ 	.word	0x00000000
        /*0020*/ 	.short	0x0001
        /*0022*/ 	.short	0x0038
        /*0024*/ 	.byte	0x00, 0xf5, 0x21, 0x00


	//----- nvinfo : EIATTR_KPARAM_INFO
	.align		4
.L_235:
        /*0028*/ 	.byte	0x04, 0x17
        /*002a*/ 	.short	(.L_237 - .L_236)
.L_236:
        /*002c*/ 	.word	0x00000000
        /*0030*/ 	.short	0x0000
        /*0032*/ 	.short	0x0000
        /*0034*/ 	.byte	0x00, 0xf0, 0xe1, 0x00


	//----- nvinfo : EIATTR_SPARSE_MMA_MASK
	.align		4
.L_237:
        /*0038*/ 	.byte	0x03, 0x50
        /*003a*/ 	.short	0x0000


	//----- nvinfo : EIATTR_MAXREG_COUNT
	.align		4
        /*003c*/ 	.byte	0x03, 0x1b
        /*003e*/ 	.short	0x00ff


	//----- nvinfo : EIATTR_MERCURY_ISA_VERSION
	.align		4
        /*0040*/ 	.byte	0x03, 0x5f
        /*0042*/ 	.short	0x0101


	//----- nvinfo : EIATTR_VRC_CTA_INIT_COUNT
	.align		4
        /*0044*/ 	.byte	0x02, 0x4a
	.zero		1
	.zero		1


	//----- nvinfo : EIATTR_EXIT_INSTR_OFFSETS
	.align		4
        /*0048*/ 	.byte	0x04, 0x1c
        /*004a*/ 	.short	(.L_239 - .L_238)


	//   ....[0]....
.L_238:
        /*004c*/ 	.word	0x000005a0


	//----- nvinfo : EIATTR_CBANK_PARAM_SIZE
	.align		4
.L_239:
        /*0050*/ 	.byte	0x03, 0x19
        /*0052*/ 	.short	0x0048


	//----- nvinfo : EIATTR_PARAM_CBANK
	.align		4
        /*0054*/ 	.byte	0x04, 0x0a
        /*0056*/ 	.short	(.L_241 - .L_240)
	.align		4
.L_240:
        /*0058*/ 	.word	index@(.nv.constant0._Z14heptaMatrixMul12sparseMatrixPdS0_)
        /*005c*/ 	.short	0x0380
        /*005e*/ 	.short	0x0048


	//----- nvinfo : EIATTR_SW_WAR
	.align		4
.L_241:
        /*0060*/ 	.byte	0x04, 0x36
        /*0062*/ 	.short	(.L_243 - .L_242)
.L_242:
        /*0064*/ 	.word	0x00000008
.L_243:


//--------------------- .nv.callgraph             --------------------------
	.section	.nv.callgraph,"",@"SHT_CUDA_CALLGRAPH"
	.align	4
	.sectionentsize	8
	.align		4
        /*0000*/ 	.word	0x00000000
	.align		4
        /*0004*/ 	.word	0xffffffff
	.align		4
        /*0008*/ 	.word	0x00000000
	.align		4
        /*000c*/ 	.word	0xfffffffe
	.align		4
        /*0010*/ 	.word	0x00000000
	.align		4
        /*0014*/ 	.word	0xfffffffd
	.align		4
        /*0018*/ 	.word	0x00000000
	.align		4
        /*001c*/ 	.word	0xfffffffc


//--------------------- .text._Z7gettempPdS_      --------------------------
	.section	.text._Z7gettempPdS_,"ax",@progbits
	.align	128
        .global         _Z7gettempPdS_
        .type           _Z7gettempPdS_,@function
        .size           _Z7gettempPdS_,(.L_x_34 - _Z7gettempPdS_)
        .other          _Z7gettempPdS_,@"STO_CUDA_ENTRY STV_DEFAULT"
_Z7gettempPdS_:
.text._Z7gettempPdS_:
[----:B------:R-:W-:Y:S08]  /*0000*/  LDC R1, c[0x0][0x37c] ;  /* 0x0000df00ff017b82 */ /* 0x000ff00000000800 */
[----:B------:R-:W0:Y:S01]  /*0010*/  LDC.64 R2, c[0x0][0x388] ;  /* 0x0000e200ff027b82 */ /* 0x000e220000000a00 */
[----:B------:R-:W0:Y:S07]  /*0020*/  LDCU.64 UR4, c[0x0][0x358] ;  /* 0x00006b00ff0477ac */ /* 0x000e2e0008000a00 */
[----:B------:R-:W1:Y:S01]  /*0030*/  LDC.64 R4, c[0x0][0x380] ;  /* 0x0000e000ff047b82 */ /* 0x000e620000000a00 */
[----:B0-----:R-:W2:Y:S04]  /*0040*/  LDG.E.64 R2, desc[UR4][R2.64] ;  /* 0x0000000402027981 */ /* 0x001ea8000c1e1b00 */
[----:B-1----:R-:W2:Y:S02]  /*0050*/  LDG.E.64 R6, desc[UR4][R4.64] ;  /* 0x0000000404067981 */ /* 0x002ea4000c1e1b00 */
[----:B--2---:R-:W-:-:S07]  /*0060*/  DMUL R6, R2, -R6 ;  /* 0x8000000602067228 */ /* 0x004fce0000000000 */
[----:B------:R-:W-:Y:S01]  /*0070*/  STG.E.64 desc[UR4][R4.64], R6 ;  /* 0x0000000604007986 */ /* 0x000fe2000c101b04 */
[----:B------:R-:W-:Y:S05]  /*0080*/  EXIT ;  /* 0x000000000000794d */ /* 0x000fea0003800000 */
.L_x_0:
[----:B------:R-:W-:-:S00]  /*0090*/  BRA `(.L_x_0) ;  /* 0xfffffffc00fc7947 */ /* 0x000fc0000383ffff */
[----:B------:R-:W-:-:S00]  /*00a0*/  NOP ;  /* 0x0000000000007918 */ /* 0x000fc00000000000 */
        /* <DEDUP_REMOVED lines=13> */
.L_x_34:


//--------------------- .text._Z8getomegaPdS_     --------------------------
	.section	.text._Z8getomegaPdS_,"ax",@progbits
	.align	128
        .global         _Z8getomegaPdS_
        .type           _Z8getomegaPdS_,@function
        .size           _Z8getomegaPdS_,(.L_x_31 - _Z8getomegaPdS_)
        .other          _Z8getomegaPdS_,@"STO_CUDA_ENTRY STV_DEFAULT"
_Z8getomegaPdS_:
.text._Z8getomegaPdS_:
[----:B------:R-:W-:Y:S08]  /*0000*/  LDC R1, c[0x0][0x37c] ;  /* 0x0000df00ff017b82 */ /* 0x000ff00000000800 */
[----:B------:R-:W0:Y:S01]  /*0010*/  LDC.64 R6, c[0x0][0x388] ;  /* 0x0000e200ff067b82 */ /* 0x000e220000000a00 */
[----:B------:R-:W0:Y:S02]  /*0020*/  LDCU.64 UR4, c[0x0][0x358] ;  /* 0x00006b00ff0477ac */ /* 0x000e240008000a00 */
[----:B0-----:R-:W2:Y:S05]  /*0030*/  LDG.E.64 R6, desc[UR4][R6.64] ;  /* 0x0000000406067981 */ /* 0x001eaa000c1e1b00 */
[----:B------:R-:W0:Y:S02]  /*0040*/  LDC.64 R4, c[0x0][0x380] ;  /* 0x0000e000ff047b82 */ /* 0x000e240000000a00 */
[----:B0-----:R-:W3:Y:S01]  /*0050*/  LDG.E.64 R4, desc[UR4][R4.64] ;  /* 0x0000000404047981 */ /* 0x001ee2000c1e1b00 */
[----:B------:R-:W-:Y:S01]  /*0060*/  IMAD.MOV.U32 R2, RZ, RZ, 0x1 ;  /* 0x00000001ff027424 */ /* 0x000fe200078e00ff */
[----:B--2---:R-:W0:Y:S05]  /*0070*/  MUFU.RCP64H R3, R7 ;  /* 0x0000000700037308 */ /* 0x004e2a0000001800 */
[----:B0-----:R-:W-:-:S08]  /*0080*/  DFMA R8, -R6, R2, 1 ;  /* 0x3ff000000608742b */ /* 0x001fd00000000102 */
[----:B------:R-:W-:Y:S01]  /*0090*/  DFMA R8, R8, R8, R8 ;  /* 0x000000080808722b */ /* 0x000fe20000000008 */
[----:B---3--:R-:W-:-:S07]  /*00a0*/  FSETP.GEU.AND P1, PT, |R5|, 6.5827683646048100446e-37, PT ;  /* 0x036000000500780b */ /* 0x008fce0003f2e200 */
[----:B------:R-:W-:-:S08]  /*00b0*/  DFMA R8, R2, R8, R2 ;  /* 0x000000080208722b */ /* 0x000fd00000000002 */
[----:B------:R-:W-:-:S08]  /*00c0*/  DFMA R2, -R6, R8, 1 ;  /* 0x3ff000000602742b */ /* 0x000fd00000000108 */
[----:B------:R-:W-:-:S08]  /*00d0*/  DFMA R2, R8, R2, R8 ;  /* 0x000000020802722b */ /* 0x000fd00000000008 */
[----:B------:R-:W-:-:S08]  /*00e0*/  DMUL R8, R4, R2 ;  /* 0x0000000204087228 */ /* 0x000fd00000000000 */
[----:B------:R-:W-:-:S08]  /*00f0*/  DFMA R10, -R6, R8, R4 ;  /* 0x00000008060a722b */ /* 0x000fd00000000104 */
[----:B------:R-:W-:-:S10]  /*0100*/  DFMA R2, R2, R10, R8 ;  /* 0x0000000a0202722b */ /* 0x000fd40000000008 */
[----:B------:R-:W-:-:S05]  /*0110*/  FFMA R0, RZ, R7, R3 ;  /* 0x00000007ff007223 */ /* 0x000fca0000000003 */
[----:B------:R-:W-:-:S13]  /*0120*/  FSETP.GT.AND P0, PT, |R0|, 1.469367938527859385e-39, PT ;  /* 0x001000000000780b */ /* 0x000fda0003f04200 */
[----:B------:R-:W-:Y:S05]  /*0130*/  @P0 BRA P1, `(.L_x_1) ;  /* 0x0000000000100947 */ /* 0x000fea0000800000 */
[----:B------:R-:W-:-:S07]  /*0140*/  MOV R0, 0x160 ;  /* 0x0000016000007802 */ /* 0x000fce0000000f00 */
[----:B------:R-:W-:Y:S05]  /*0150*/  CALL.REL.NOINC `($__internal_0_$__cuda_sm20_div_rn_f64_full) ;  /* 0x0000000000147944 */ /* 0x000fea0003c00000 */
[----:B------:R-:W-:Y:S02]  /*0160*/  IMAD.MOV.U32 R2, RZ, RZ, R12 ;  /* 0x000000ffff027224 */ /* 0x000fe400078e000c */
[----:B------:R-:W-:-:S07]  /*0170*/  IMAD.MOV.U32 R3, RZ, RZ, R13 ;  /* 0x000000ffff037224 */ /* 0x000fce00078e000d */
.L_x_1:
[----:B------:R-:W0:Y:S02]  /*0180*/  LDC.64 R4, c[0x0][0x380] ;  /* 0x0000e000ff047b82 */ /* 0x000e240000000a00 */
[----:B0-----:R-:W-:Y:S01]  /*0190*/  STG.E.64 desc[UR4][R4.64], R2 ;  /* 0x0000000204007986 */ /* 0x001fe2000c101b04 */
[----:B------:R-:W-:Y:S05]  /*01a0*/  EXIT ;  /* 0x000000000000794d */ /* 0x000fea0003800000 */
        .weak           $__internal_0_$__cuda_sm20_div_rn_f64_full
        .type           $__internal_0_$__cuda_sm20_div_rn_f64_full,@function
        .size           $__internal_0_$__cuda_sm20_div_rn_f64_full,(.L_x_31 - $__internal_0_$__cuda_sm20_div_rn_f64_full)
$__internal_0_$__cuda_sm20_div_rn_f64_full:
[C---:B------:R-:W-:Y:S01]  /*01b0*/  FSETP.GEU.AND P0, PT, |R7|.reuse, 1.469367938527859385e-39, PT ;  /* 0x001000000700780b */ /* 0x040fe20003f0e200 */
[----:B------:R-:W-:Y:S01]  /*01c0*/  IMAD.MOV.U32 R8, RZ, RZ, 0x1 ;  /* 0x00000001ff087424 */ /* 0x000fe200078e00ff */
[C---:B------:R-:W-:Y:S01]  /*01d0*/  LOP3.LUT R2, R7.reuse, 0x800fffff, RZ, 0xc0, !PT ;  /* 0x800fffff07027812 */ /* 0x040fe200078ec0ff */
[----:B------:R-:W-:Y:S01]  /*01e0*/  IMAD.MOV.U32 R13, RZ, RZ, 0x1ca00000 ;  /* 0x1ca00000ff0d7424 */ /* 0x000fe200078e00ff */
[----:B------:R-:W-:Y:S02]  /*01f0*/  LOP3.LUT R17, R7, 0x7ff00000, RZ, 0xc0, !PT ;  /* 0x7ff0000007117812 */ /* 0x000fe400078ec0ff */
[----:B------:R-:W-:Y:S01]  /*0200*/  LOP3.LUT R3, R2, 0x3ff00000, RZ, 0xfc, !PT ;  /* 0x3ff0000002037812 */ /* 0x000fe200078efcff */
[----:B------:R-:W-:Y:S01]  /*0210*/  IMAD.MOV.U32 R2, RZ, RZ, R6 ;  /* 0x000000ffff027224 */ /* 0x000fe200078e0006 */
[----:B------:R-:W-:-:S04]  /*0220*/  LOP3.LUT R12, R5, 0x7ff00000, RZ, 0xc0, !PT ;  /* 0x7ff00000050c7812 */ /* 0x000fc800078ec0ff */
[----:B------:R-:W-:Y:S01]  /*0230*/  ISETP.GE.U32.AND P1, PT, R12, R17, PT ;  /* 0x000000110c00720c */ /* 0x000fe20003f26070 */
[----:B------:R-:W-:Y:S01]  /*0240*/  @!P0 DMUL R2, R6, 8.98846567431157953865e+307 ;  /* 0x7fe0000006028828 */ /* 0x000fe20000000000 */
[----:B------:R-:W-:-:S05]  /*0250*/  IMAD.MOV.U32 R19, RZ, RZ, R12 ;  /* 0x000000ffff137224 */ /* 0x000fca00078e000c */
[----:B------:R-:W0:Y:S02]  /*0260*/  MUFU.RCP64H R9, R3 ;  /* 0x0000000300097308 */ /* 0x000e240000001800 */
[----:B0-----:R-:W-:-:S08]  /*0270*/  DFMA R10, R8, -R2, 1 ;  /* 0x3ff00000080a742b */ /* 0x001fd00000000802 */
[----:B------:R-:W-:-:S08]  /*0280*/  DFMA R10, R10, R10, R10 ;  /* 0x0000000a0a0a722b */ /* 0x000fd0000000000a */
[----:B------:R-:W-:Y:S01]  /*0290*/  DFMA R10, R8, R10, R8 ;  /* 0x0000000a080a722b */ /* 0x000fe20000000008 */
[----:B------:R-:W-:Y:S01]  /*02a0*/  SEL R9, R13, 0x63400000, !P1 ;  /* 0x634000000d097807 */ /* 0x000fe20004800000 */
[----:B------:R-:W-:Y:S01]  /*02b0*/  IMAD.MOV.U32 R8, RZ, RZ, R4 ;  /* 0x000000ffff087224 */ /* 0x000fe200078e0004 */
[----:B------:R-:W-:Y:S02]  /*02c0*/  FSETP.GEU.AND P1, PT, |R5|, 1.469367938527859385e-39, PT ;  /* 0x001000000500780b */ /* 0x000fe40003f2e200 */
[----:B------:R-:W-:-:S03]  /*02d0*/  LOP3.LUT R9, R9, 0x800fffff, R5, 0xf8, !PT ;  /* 0x800fffff09097812 */ /* 0x000fc600078ef805 */
[----:B------:R-:W-:-:S08]  /*02e0*/  DFMA R14, R10, -R2, 1 ;  /* 0x3ff000000a0e742b */ /* 0x000fd00000000802 */
[----:B------:R-:W-:Y:S01]  /*02f0*/  DFMA R10, R10, R14, R10 ;  /* 0x0000000e0a0a722b */ /* 0x000fe2000000000a */
[----:B------:R-:W-:Y:S10]  /*0300*/  @P1 BRA `(.L_x_2) ;  /* 0x0000000000201947 */ /* 0x000ff40003800000 */
[----:B------:R-:W-:Y:S01]  /*0310*/  LOP3.LUT R15, R7, 0x7ff00000, RZ, 0xc0, !PT ;  /* 0x7ff00000070f7812 */ /* 0x000fe200078ec0ff */
[----:B------:R-:W-:-:S03]  /*0320*/  IMAD.MOV.U32 R14, RZ, RZ, RZ ;  /* 0x000000ffff0e7224 */ /* 0x000fc600078e00ff */
[----:B------:R-:W-:-:S04]  /*0330*/  ISETP.GE.U32.AND P1, PT, R12, R15, PT ;  /* 0x0000000f0c00720c */ /* 0x000fc80003f26070 */
[----:B------:R-:W-:-:S04]  /*0340*/  SEL R15, R13, 0x63400000, !P1 ;  /* 0x634000000d0f7807 */ /* 0x000fc80004800000 */
[----:B------:R-:W-:-:S04]  /*0350*/  LOP3.LUT R15, R15, 0x80000000, R5, 0xf8, !PT ;  /* 0x800000000f0f7812 */ /* 0x000fc800078ef805 */
[----:B------:R-:W-:-:S06]  /*0360*/  LOP3.LUT R15, R15, 0x100000, RZ, 0xfc, !PT ;  /* 0x001000000f0f7812 */ /* 0x000fcc00078efcff */
[----:B------:R-:W-:-:S10]  /*0370*/  DFMA R8, R8, 2, -R14 ;  /* 0x400000000808782b */ /* 0x000fd4000000080e */
[----:B------:R-:W-:-:S07]  /*0380*/  LOP3.LUT R19, R9, 0x7ff00000, RZ, 0xc0, !PT ;  /* 0x7ff0000009137812 */ /* 0x000fce00078ec0ff */
.L_x_2:
[----:B------:R-:W-:Y:S01]  /*0390*/  IMAD.MOV.U32 R18, RZ, RZ, R17 ;  /* 0x000000ffff127224 */ /* 0x000fe200078e0011 */
[----:B------:R-:W-:Y:S01]  /*03a0*/  @!P0 LOP3.LUT R18, R3, 0x7ff00000, RZ, 0xc0, !PT ;  /* 0x7ff0000003128812 */ /* 0x000fe200078ec0ff */
[----:B------:R-:W-:Y:S01]  /*03b0*/  VIADD R20, R19, 0xffffffff ;  /* 0xffffffff13147836 */ /* 0x000fe20000000000 */
[----:B------:R-:W-:-:S03]  /*03c0*/  DMUL R14, R10, R8 ;  /* 0x000000080a0e7228 */ /* 0x000fc60000000000 */
[----:B------:R-:W-:Y:S01]  /*03d0*/  VIADD R21, R18, 0xffffffff ;  /* 0xffffffff12157836 */ /* 0x000fe20000000000 */
[----:B------:R-:W-:-:S04]  /*03e0*/  ISETP.GT.U32.AND P0, PT, R20, 0x7feffffe, PT ;  /* 0x7feffffe1400780c */ /* 0x000fc80003f04070 */
[----:B------:R-:W-:Y:S01]  /*03f0*/  ISETP.GT.U32.OR P0, PT, R21, 0x7feffffe, P0 ;  /* 0x7feffffe1500780c */ /* 0x000fe20000704470 */
[----:B------:R-:W-:-:S08]  /*0400*/  DFMA R16, R14, -R2, R8 ;  /* 0x800000020e10722b */ /* 0x000fd00000000008 */
[----:B------:R-:W-:-:S04]  /*0410*/  DFMA R10, R10, R16, R14 ;  /* 0x000000100a0a722b */ /* 0x000fc8000000000e */
[----:B------:R-:W-:Y:S07]  /*0420*/  @P0 BRA `(.L_x_3) ;  /* 0x00000000006c0947 */ /* 0x000fee0003800000 */
[----:B------:R-:W-:-:S04]  /*0430*/  LOP3.LUT R5, R7, 0x7ff00000, RZ, 0xc0, !PT ;  /* 0x7ff0000007057812 */ /* 0x000fc800078ec0ff */
[CC--:B------:R-:W-:Y:S02]  /*0440*/  VIADDMNMX R4, R12.reuse, -R5.reuse, 0xb9600000, !PT ;  /* 0xb96000000c047446 */ /* 0x0c0fe40007800905 */
[----:B------:R-:W-:Y:S02]  /*0450*/  ISETP.GE.U32.AND P0, PT, R12, R5, PT ;  /* 0x000000050c00720c */ /* 0x000fe40003f06070 */
[----:B------:R-:W-:Y:S02]  /*0460*/  VIMNMX R4, PT, PT, R4, 0x46a00000, PT ;  /* 0x46a0000004047848 */ /* 0x000fe40003fe0100 */
[----:B------:R-:W-:-:S05]  /*0470*/  SEL R13, R13, 0x63400000, !P0 ;  /* 0x634000000d0d7807 */ /* 0x000fca0004000000 */
[----:B------:R-:W-:Y:S02]  /*0480*/  IMAD.IADD R14, R4, 0x1, -R13 ;  /* 0x00000001040e7824 */ /* 0x000fe400078e0a0d */
[----:B------:R-:W-:Y:S02]  /*0490*/  IMAD.MOV.U32 R4, RZ, RZ, RZ ;  /* 0x000000ffff047224 */ /* 0x000fe400078e00ff */
[----:B------:R-:W-:-:S06]  /*04a0*/  VIADD R5, R14, 0x7fe00000 ;  /* 0x7fe000000e057836 */ /* 0x000fcc0000000000 */
[----:B------:R-:W-:-:S10]  /*04b0*/  DMUL R12, R10, R4 ;  /* 0x000000040a0c7228 */ /* 0x000fd40000000000 */
[----:B------:R-:W-:-:S13]  /*04c0*/  FSETP.GTU.AND P0, PT, |R13|, 1.469367938527859385e-39, PT ;  /* 0x001000000d00780b */ /* 0x000fda0003f0c200 */
[----:B------:R-:W-:Y:S05]  /*04d0*/  @P0 BRA `(.L_x_4) ;  /* 0x0000000000940947 */ /* 0x000fea0003800000 */
[----:B------:R-:W-:Y:S01]  /*04e0*/  DFMA R2, R10, -R2, R8 ;  /* 0x800000020a02722b */ /* 0x000fe20000000008 */
[----:B------:R-:W-:-:S09]  /*04f0*/  IMAD.MOV.U32 R4, RZ, RZ, RZ ;  /* 0x000000ffff047224 */ /* 0x000fd200078e00ff */
[C---:B------:R-:W-:Y:S02]  /*0500*/  FSETP.NEU.AND P0, PT, R3.reuse, RZ, PT ;  /* 0x000000ff0300720b */ /* 0x040fe40003f0d000 */
[----:B------:R-:W-:-:S04]  /*0510*/  LOP3.LUT R7, R3, 0x80000000, R7, 0x48, !PT ;  /* 0x8000000003077812 */ /* 0x000fc800078e4807 */
[----:B------:R-:W-:-:S07]  /*0520*/  LOP3.LUT R5, R7, R5, RZ, 0xfc, !PT ;  /* 0x0000000507057212 */ /* 0x000fce00078efcff */
[----:B------:R-:W-:Y:S05]  /*0530*/  @!P0 BRA `(.L_x_4) ;  /* 0x00000000007c8947 */ /* 0x000fea0003800000 */
[----:B------:R-:W-:Y:S01]  /*0540*/  IMAD.MOV R3, RZ, RZ, -R14 ;  /* 0x000000ffff037224 */ /* 0x000fe200078e0a0e */
[----:B------:R-:W-:Y:S01]  /*0550*/  DMUL.RP R4, R10, R4 ;  /* 0x000000040a047228 */ /* 0x000fe20000008000 */
[----:B------:R-:W-:-:S06]  /*0560*/  IMAD.MOV.U32 R2, RZ, RZ, RZ ;  /* 0x000000ffff027224 */ /* 0x000fcc00078e00ff */
[----:B------:R-:W-:-:S03]  /*0570*/  DFMA R2, R12, -R2, R10 ;  /* 0x800000020c02722b */ /* 0x000fc6000000000a */
[----:B------:R-:W-:-:S03]  /*0580*/  LOP3.LUT R7, R5, R7, RZ, 0x3c, !PT ;  /* 0x0000000705077212 */ /* 0x000fc600078e3cff */
[----:B------:R-:W-:-:S04]  /*0590*/  IADD3 R2, PT, PT, -R14, -0x43300000, RZ ;  /* 0xbcd000000e027810 */ /* 0x000fc80007ffe1ff */
[----:B------:R-:W-:-:S04]  /*05a0*/  FSETP.NEU.AND P0, PT, |R3|, R2, PT ;  /* 0x000000020300720b */ /* 0x000fc80003f0d200 */
[----:B------:R-:W-:Y:S02]  /*05b0*/  FSEL R12, R4, R12, !P0 ;  /* 0x0000000c040c7208 */ /* 0x000fe40004000000 */
[----:B------:R-:W-:Y:S01]  /*05c0*/  FSEL R13, R7, R13, !P0 ;  /* 0x0000000d070d7208 */ /* 0x000fe20004000000 */
[----:B------:R-:W-:Y:S06]  /*05d0*/  BRA `(.L_x_4) ;  /* 0x0000000000547947 */ /* 0x000fec0003800000 */
.L_x_3:
[----:B------:R-:W-:-:S14]  /*05e0*/  DSETP.NAN.AND P0, PT, R4, R4, PT ;  /* 0x000000040400722a */ /* 0x000fdc0003f08000 */
[----:B------:R-:W-:Y:S05]  /*05f0*/  @P0 BRA `(.L_x_5) ;  /* 0x0000000000440947 */ /* 0x000fea0003800000 */
[----:B------:R-:W-:-:S14]  /*0600*/  DSETP.NAN.AND P0, PT, R6, R6, PT ;  /* 0x000000060600722a */ /* 0x000fdc0003f08000 */
[----:B------:R-:W-:Y:S05]  /*0610*/  @P0 BRA `(.L_x_6) ;  /* 0x0000000000300947 */ /* 0x000fea0003800000 */
[----:B------:R-:W-:Y:S01]  /*0620*/  ISETP.NE.AND P0, PT, R19, R18, PT ;  /* 0x000000121300720c */ /* 0x000fe20003f05270 */
[----:B------:R-:W-:Y:S02]  /*0630*/  IMAD.MOV.U32 R12, RZ, RZ, 0x0 ;  /* 0x00000000ff0c7424 */ /* 0x000fe400078e00ff */
[----:B------:R-:W-:-:S10]  /*0640*/  IMAD.MOV.U32 R13, RZ, RZ, -0x80000 ;  /* 0xfff80000ff0d7424 */ /* 0x000fd400078e00ff */
[----:B------:R-:W-:Y:S05]  /*0650*/  @!P0 BRA `(.L_x_4) ;  /* 0x0000000000348947 */ /* 0x000fea0003800000 */
[----:B------:R-:W-:Y:S02]  /*0660*/  ISETP.NE.AND P0, PT, R19, 0x7ff00000, PT ;  /* 0x7ff000001300780c */ /* 0x000fe40003f05270 */
[----:B------:R-:W-:Y:S02]  /*0670*/  LOP3.LUT R13, R5, 0x80000000, R7, 0x48, !PT ;  /* 0x80000000050d7812 */ /* 0x000fe400078e4807 */
[----:B------:R-:W-:-:S13]  /*0680*/  ISETP.EQ.OR P0, PT, R18, RZ, !P0 ;  /* 0x000000ff1200720c */ /* 0x000fda0004702670 */
[----:B------:R-:W-:Y:S01]  /*0690*/  @P0 LOP3.LUT R2, R13, 0x7ff00000, RZ, 0xfc, !PT ;  /* 0x7ff000000d020812 */ /* 0x000fe200078efcff */
[----:B------:R-:W-:Y:S02]  /*06a0*/  @!P0 IMAD.MOV.U32 R12, RZ, RZ, RZ ;  /* 0x000000ffff0c8224 */ /* 0x000fe400078e00ff */
[----:B------:R-:W-:Y:S02]  /*06b0*/  @P0 IMAD.MOV.U32 R12, RZ, RZ, RZ ;  /* 0x000000ffff0c0224 */ /* 0x000fe400078e00ff */
[----:B------:R-:W-:Y:S01]  /*06c0*/  @P0 IMAD.MOV.U32 R13, RZ, RZ, R2 ;  /* 0x000000ffff0d0224 */ /* 0x000fe200078e0002 */
[----:B------:R-:W-:Y:S06]  /*06d0*/  BRA `(.L_x_4) ;  /* 0x0000000000147947 */ /* 0x000fec0003800000 */
.L_x_6:
[----:B------:R-:W-:Y:S01]  /*06e0*/  LOP3.LUT R13, R7, 0x80000, RZ, 0xfc, !PT ;  /* 0x00080000070d7812 */ /* 0x000fe200078efcff */
[----:B------:R-:W-:Y:S01]  /*06f0*/  IMAD.MOV.U32 R12, RZ, RZ, R6 ;  /* 0x000000ffff0c7224 */ /* 0x000fe200078e0006 */
[----:B------:R-:W-:Y:S06]  /*0700*/  BRA `(.L_x_4) ;  /* 0x0000000000087947 */ /* 0x000fec0003800000 */
.L_x_5:
[----:B------:R-:W-:Y:S01]  /*0710*/  LOP3.LUT R13, R5, 0x80000, RZ, 0xfc, !PT ;  /* 0x00080000050d7812 */ /* 0x000fe200078efcff */
[----:B------:R-:W-:-:S07]  /*0720*/  IMAD.MOV.U32 R12, RZ, RZ, R4 ;  /* 0x000000ffff0c7224 */ /* 0x000fce00078e0004 */
.L_x_4:
[----:B------:R-:W-:Y:S02]  /*0730*/  IMAD.MOV.U32 R2, RZ, RZ, R0 ;  /* 0x000000ffff027224 */ /* 0x000fe400078e0000 */
[----:B------:R-:W-:-:S04]  /*0740*/  IMAD.MOV.U32 R3, RZ, RZ, 0x0 ;  /* 0x00000000ff037424 */ /* 0x000fc800078e00ff */
[----:B------:R-:W-:Y:S05]  /*0750*/  RET.REL.NODEC R2 `(_Z8getomegaPdS_) ;  /* 0xfffffff802287950 */ /* 0x000fea0003c3ffff */
.L_x_7:
        /* <DEDUP_REMOVED lines=10> */
.L_x_31:


//--------------------- .text._Z8getalphaPdS_S_   --------------------------
	.section	.text._Z8getalphaPdS_S_,"ax",@progbits
	.align	128
        .global         _Z8getalphaPdS_S_
        .type           _Z8getalphaPdS_S_,@function
        .size           _Z8getalphaPdS_S_,(.L_x_32 - _Z8getalphaPdS_S_)
        .other          _Z8getalphaPdS_S_,@"STO_CUDA_ENTRY STV_DEFAULT"
_Z8getalphaPdS_S_:
.text._Z8getalphaPdS_S_:
        /* <DEDUP_REMOVED lines=21> */
[----:B------:R-:W-:Y:S05]  /*0150*/  CALL.REL.NOINC `($__internal_1_$__cuda_sm20_div_rn_f64_full) ;  /* 0x0000000000147944 */ /* 0x000fea0003c00000 */
[----:B------:R-:W-:Y:S02]  /*0160*/  IMAD.MOV.U32 R2, RZ, RZ, R12 ;  /* 0x000000ffff027224 */ /* 0x000fe400078e000c */
[----:B------:R-:W-:-:S07]  /*0170*/  IMAD.MOV.U32 R3, RZ, RZ, R13 ;  /* 0x000000ffff037224 */ /* 0x000fce00078e000d */
.L_x_8:
[----:B------:R-:W0:Y:S02]  /*0180*/  LDC.64 R4, c[0x0][0x380] ;  /* 0x0000e000ff047b82 */ /* 0x000e240000000a00 */
[----:B0-----:R-:W-:Y:S01]  /*0190*/  STG.E.64 desc[UR4][R4.64], R2 ;  /* 0x0000000204007986 */ /* 0x001fe2000c101b04 */
[----:B------:R-:W-:Y:S05]  /*01a0*/  EXIT ;  /* 0x000000000000794d */ /* 0x000fea0003800000 */
        .weak           $__internal_1_$__cuda_sm20_div_rn_f64_full
        .type           $__internal_1_$__cuda_sm20_div_rn_f64_full,@function
        .size           $__internal_1_$__cuda_sm20_div_rn_f64_full,(.L_x_32 - $__internal_1_$__cuda_sm20_div_rn_f64_full)
$__internal_1_$__cuda_sm20_div_rn_f64_full:
        /* <DEDUP_REMOVED lines=30> */
.L_x_9:
        /* <DEDUP_REMOVED lines=37> */
.L_x_10:
        /* <DEDUP_REMOVED lines=16> */
.L_x_13:
[----:B------:R-:W-:Y:S01]  /*06e0*/  LOP3.LUT R13, R7, 0x80000, RZ, 0xfc, !PT ;  /* 0x00080000070d7812 */ /* 0x000fe200078efcff */
[----:B------:R-:W-:Y:S01]  /*06f0*/  IMAD.MOV.U32 R12, RZ, RZ, R6 ;  /* 0x000000ffff0c7224 */ /* 0x000fe200078e0006 */
[----:B------:R-:W-:Y:S06]  /*0700*/  BRA `(.L_x_11) ;  /* 0x0000000000087947 */ /* 0x000fec0003800000 */
.L_x_12:
[----:B------:R-:W-:Y:S01]  /*0710*/  LOP3.LUT R13, R5, 0x80000, RZ, 0xfc, !PT ;  /* 0x00080000050d7812 */ /* 0x000fe200078efcff */
[----:B------:R-:W-:-:S07]  /*0720*/  IMAD.MOV.U32 R12, RZ, RZ, R4 ;  /* 0x000000ffff0c7224 */ /* 0x000fce00078e0004 */
.L_x_11:
[----:B------:R-:W-:Y:S02]  /*0730*/  IMAD.MOV.U32 R2, RZ, RZ, R0 ;  /* 0x000000ffff027224 */ /* 0x000fe400078e0000 */
[----:B------:R-:W-:-:S04]  /*0740*/  IMAD.MOV.U32 R3, RZ, RZ, 0x0 ;  /* 0x00000000ff037424 */ /* 0x000fc800078e00ff */
[----:B------:R-:W-:Y:S05]  /*0750*/  RET.REL.NODEC R2 `(_Z8getalphaPdS_S_) ;  /* 0xfffffff802287950 */ /* 0x000fea0003c3ffff */
.L_x_14:
        /* <DEDUP_REMOVED lines=10> */
.L_x_32:


//--------------------- .text._Z17initomegarhoalphaPdS_S_ --------------------------
	.section	.text._Z17initomegarhoalphaPdS_S_,"ax",@progbits
	.align	128
        .global         _Z17initomegarhoalphaPdS_S_
        .type           _Z17initomegarhoalphaPdS_S_,@function
        .size           _Z17initomegarhoalphaPdS_S_,(.L_x_37 - _Z17initomegarhoalphaPdS_S_)
        .other          _Z17initomegarhoalphaPdS_S_,@"STO_CUDA_ENTRY STV_DEFAULT"
_Z17initomegarhoalphaPdS_S_:
.text._Z17initomegarhoalphaPdS_S_:
[----:B------:R-:W-:Y:S08]  /*0000*/  LDC R1, c[0x0][0x37c] ;  /* 0x0000df00ff017b82 */ /* 0x000ff00000000800 */
[----:B------:R-:W0:Y:S01]  /*0010*/  LDC.64 R2, c[0x0][0x388] ;  /* 0x0000e200ff027b82 */ /* 0x000e220000000a00 */
[----:B------:R-:W0:Y:S01]  /*0020*/  LDCU.64 UR4, c[0x0][0x358] ;  /* 0x00006b00ff0477ac */ /* 0x000e220008000a00 */
[----:B------:R-:W-:Y:S01]  /*0030*/  HFMA2 R8, -RZ, RZ, 0, 0 ;  /* 0x00000000ff087431 */ /* 0x000fe200000001ff */
[----:B------:R-:W-:-:S05]  /*0040*/  MOV R9, 0x3ff00000 ;  /* 0x3ff0000000097802 */ /* 0x000fca0000000f00 */
[----:B------:R-:W1:Y:S08]  /*0050*/  LDC.64 R4, c[0x0][0x380] ;  /* 0x0000e000ff047b82 */ /* 0x000e700000000a00 */
[----:B------:R-:W2:Y:S01]  /*0060*/  LDC.64 R6, c[0x0][0x390] ;  /* 0x0000e400ff067b82 */ /* 0x000ea20000000a00 */
[----:B0-----:R-:W-:Y:S04]  /*0070*/  STG.E.64 desc[UR4][R2.64], R8 ;  /* 0x0000000802007986 */ /* 0x001fe8000c101b04 */
[----:B-1----:R-:W-:Y:S04]  /*0080*/  STG.E.64 desc[UR4][R4.64], R8 ;  /* 0x0000000804007986 */ /* 0x002fe8000c101b04 */
[----:B--2---:R-:W-:Y:S01]  /*0090*/  STG.E.64 desc[UR4][R6.64], R8 ;  /* 0x0000000806007986 */ /* 0x004fe2000c101b04 */
[----:B------:R-:W-:Y:S05]  /*00a0*/  EXIT ;  /* 0x000000000000794d */ /* 0x000fea0003800000 */
.L_x_15:
        /* <DEDUP_REMOVED lines=13> */
.L_x_37:


//--------------------- .text._Z10getbetarhoPdS_S_S_S_ --------------------------
	.section	.text._Z10getbetarhoPdS_S_S_S_,"ax",@progbits
	.align	128
        .global         _Z10getbetarhoPdS_S_S_S_
        .type           _Z10getbetarhoPdS_S_S_S_,@function
        .size           _Z10getbetarhoPdS_S_S_S_,(.L_x_33 - _Z10getbetarhoPdS_S_S_S_)
        .other          _Z10getbetarhoPdS_S_S_S_,@"STO_CUDA_ENTRY STV_DEFAULT"
_Z10getbetarhoPdS_S_S_S_:
.text._Z10getbetarhoPdS_S_S_S_:
        /* <DEDUP_REMOVED lines=20> */
[----:B------:R-:W-:Y:S01]  /*0140*/  IMAD.MOV.U32 R10, RZ, RZ, R6 ;  /* 0x000000ffff0a7224 */ /* 0x000fe200078e0006 */
[----:B------:R-:W-:Y:S01]  /*0150*/  MOV R0, 0x1a0 ;  /* 0x000001a000007802 */ /* 0x000fe20000000f00 */
[----:B------:R-:W-:Y:S02]  /*0160*/  IMAD.MOV.U32 R11, RZ, RZ, R7 ;  /* 0x000000ffff0b7224 */ /* 0x000fe400078e0007 */
[----:B------:R-:W-:Y:S02]  /*0170*/  IMAD.MOV.U32 R6, RZ, RZ, R4 ;  /* 0x000000ffff067224 */ /* 0x000fe400078e0004 */
[----:B------:R-:W-:-:S07]  /*0180*/  IMAD.MOV.U32 R7, RZ, RZ, R5 ;  /* 0x000000ffff077224 */ /* 0x000fce00078e0005 */
[----:B------:R-:W-:Y:S05]  /*0190*/  CALL.REL.NOINC `($__internal_2_$__cuda_sm20_div_rn_f64_full) ;  /* 0x0000000000887944 */ /* 0x000fea0003c00000 */
[----:B------:R-:W-:Y:S02]  /*01a0*/  IMAD.MOV.U32 R2, RZ, RZ, R14 ;  /* 0x000000ffff027224 */ /* 0x000fe400078e000e */
[----:B------:R-:W-:-:S07]  /*01b0*/  IMAD.MOV.U32 R3, RZ, RZ, R15 ;  /* 0x000000ffff037224 */ /* 0x000fce00078e000f */
.L_x_16:
[----:B------:R-:W0:Y:S02]  /*01c0*/  LDC.64 R6, c[0x0][0x380] ;  /* 0x0000e000ff067b82 */ /* 0x000e240000000a00 */
[----:B0-----:R-:W2:Y:S06]  /*01d0*/  LDG.E.64 R6, desc[UR4][R6.64] ;  /* 0x0000000406067981 */ /* 0x001eac000c1e1b00 */
        /* <DEDUP_REMOVED lines=18> */
[----:B------:R-:W-:-:S07]  /*0300*/  IMAD.MOV.U32 R11, RZ, RZ, R9 ;  /* 0x000000ffff0b7224 */ /* 0x000fce00078e0009 */
[----:B------:R-:W-:Y:S05]  /*0310*/  CALL.REL.NOINC `($__internal_2_$__cuda_sm20_div_rn_f64_full) ;  /* 0x0000000000287944 */ /* 0x000fea0003c00000 */
[----:B------:R-:W-:Y:S02]  /*0320*/  IMAD.MOV.U32 R4, RZ, RZ, R14 ;  /* 0x000000ffff047224 */ /* 0x000fe400078e000e */
[----:B------:R-:W-:-:S07]  /*0330*/  IMAD.MOV.U32 R5, RZ, RZ, R15 ;  /* 0x000000ffff057224 */ /* 0x000fce00078e000f */
.L_x_17:
[----:B------:R-:W0:Y:S01]  /*0340*/  LDC.64 R6, c[0x0][0x390] ;  /* 0x0000e400ff067b82 */ /* 0x000e220000000a00 */
[----:B------:R-:W-:-:S07]  /*0350*/  DMUL R2, R4, R2 ;  /* 0x0000000204027228 */ /* 0x000fce0000000000 */
[----:B------:R-:W1:Y:S01]  /*0360*/  LDC.64 R8, c[0x0][0x3a0] ;  /* 0x0000e800ff087b82 */ /* 0x000e620000000a00 */
[----:B0-----:R-:W-:Y:S04]  /*0370*/  STG.E.64 desc[UR4][R6.64], R2 ;  /* 0x0000000206007986 */ /* 0x001fe8000c101b04 */
[----:B-1----:R-:W2:Y:S03]  /*0380*/  LDG.E.64 R4, desc[UR4][R8.64] ;  /* 0x0000000408047981 */ /* 0x002ea6000c1e1b00 */
[----:B------:R-:W2:Y:S02]  /*0390*/  LDC.64 R10, c[0x0][0x388] ;  /* 0x0000e200ff0a7b82 */ /* 0x000ea40000000a00 */
[----:B--2---:R-:W-:Y:S01]  /*03a0*/  STG.E.64 desc[UR4][R10.64], R4 ;  /* 0x000000040a007986 */ /* 0x004fe2000c101b04 */
[----:B------:R-:W-:Y:S05]  /*03b0*/  EXIT ;  /* 0x000000000000794d */ /* 0x000fea0003800000 */
        .weak           $__internal_2_$__cuda_sm20_div_rn_f64_full
        .type           $__internal_2_$__cuda_sm20_div_rn_f64_full,@function
        .size           $__internal_2_$__cuda_sm20_div_rn_f64_full,(.L_x_33 - $__internal_2_$__cuda_sm20_div_rn_f64_full)
$__internal_2_$__cuda_sm20_div_rn_f64_full:
[C---:B------:R-:W-:Y:S01]  /*03c0*/  FSETP.GEU.AND P0, PT, |R7|.reuse, 1.469367938527859385e-39, PT ;  /* 0x001000000700780b */ /* 0x040fe20003f0e200 */
[----:B------:R-:W-:Y:S01]  /*03d0*/  IMAD.MOV.U32 R12, RZ, RZ, 0x1 ;  /* 0x00000001ff0c7424 */ /* 0x000fe200078e00ff */
[C---:B------:R-:W-:Y:S01]  /*03e0*/  LOP3.LUT R4, R7.reuse, 0x800fffff, RZ, 0xc0, !PT ;  /* 0x800fffff07047812 */ /* 0x040fe200078ec0ff */
[----:B------:R-:W-:Y:S01]  /*03f0*/  IMAD.MOV.U32 R14, RZ, RZ, 0x1ca00000 ;  /* 0x1ca00000ff0e7424 */ /* 0x000fe200078e00ff */
[----:B------:R-:W-:Y:S02]  /*0400*/  LOP3.LUT R20, R7, 0x7ff00000, RZ, 0xc0, !PT ;  /* 0x7ff0000007147812 */ /* 0x000fe400078ec0ff */
[----:B------:R-:W-:Y:S01]  /*0410*/  LOP3.LUT R5, R4, 0x3ff00000, RZ, 0xfc, !PT ;  /* 0x3ff0000004057812 */ /* 0x000fe200078efcff */
[----:B------:R-:W-:-:S06]  /*0420*/  IMAD.MOV.U32 R4, RZ, RZ, R6 ;  /* 0x000000ffff047224 */ /* 0x000fcc00078e0006 */
[----:B------:R-:W-:-:S06]  /*0430*/  @!P0 DMUL R4, R6, 8.98846567431157953865e+307 ;  /* 0x7fe0000006048828 */ /* 0x000fcc0000000000 */
[----:B------:R-:W0:Y:S02]  /*0440*/  MUFU.RCP64H R13, R5 ;  /* 0x00000005000d7308 */ /* 0x000e240000001800 */
[----:B0-----:R-:W-:-:S08]  /*0450*/  DFMA R8, R12, -R4, 1 ;  /* 0x3ff000000c08742b */ /* 0x001fd00000000804 */
[----:B------:R-:W-:-:S08]  /*0460*/  DFMA R8, R8, R8, R8 ;  /* 0x000000080808722b */ /* 0x000fd00000000008 */
[----:B------:R-:W-:Y:S01]  /*0470*/  DFMA R12, R12, R8, R12 ;  /* 0x000000080c0c722b */ /* 0x000fe2000000000c */
[----:B------:R-:W-:Y:S02]  /*0480*/  IMAD.MOV.U32 R9, RZ, RZ, R11 ;  /* 0x000000ffff097224 */ /* 0x000fe400078e000b */
[----:B------:R-:W-:-:S03]  /*0490*/  IMAD.MOV.U32 R8, RZ, RZ, R10 ;  /* 0x000000ffff087224 */ /* 0x000fc600078e000a */
[----:B------:R-:W-:Y:S02]  /*04a0*/  LOP3.LUT R15, R9, 0x7ff00000, RZ, 0xc0, !PT ;  /* 0x7ff00000090f7812 */ /* 0x000fe400078ec0ff */
[----:B------:R-:W-:Y:S01]  /*04b0*/  DFMA R16, R12, -R4, 1 ;  /* 0x3ff000000c10742b */ /* 0x000fe20000000804 */
[----:B------:R-:W-:Y:S01]  /*04c0*/  IMAD.MOV.U32 R10, RZ, RZ, R8 ;  /* 0x000000ffff0a7224 */ /* 0x000fe200078e0008 */
[----:B------:R-:W-:Y:S01]  /*04d0*/  ISETP.GE.U32.AND P1, PT, R15, R20, PT ;  /* 0x000000140f00720c */ /* 0x000fe20003f26070 */
[----:B------:R-:W-:-:S03]  /*04e0*/  IMAD.MOV.U32 R21, RZ, RZ, R15 ;  /* 0x000000ffff157224 */ /* 0x000fc600078e000f */
[----:B------:R-:W-:Y:S02]  /*04f0*/  SEL R11, R14, 0x63400000, !P1 ;  /* 0x634000000e0b7807 */ /* 0x000fe40004800000 */
[----:B------:R-:W-:Y:S01]  /*0500*/  DFMA R12, R12, R16, R12 ;  /* 0x000000100c0c722b */ /* 0x000fe2000000000c */
[----:B------:R-:W-:Y:S02]  /*0510*/  FSETP.GEU.AND P1, PT, |R9|, 1.469367938527859385e-39, PT ;  /* 0x001000000900780b */ /* 0x000fe40003f2e200 */
[----:B------:R-:W-:-:S11]  /*0520*/  LOP3.LUT R11, R11, 0x800fffff, R9, 0xf8, !PT ;  /* 0x800fffff0b0b7812 */ /* 0x000fd600078ef809 */
[----:B------:R-:W-:Y:S05]  /*0530*/  @P1 BRA `(.L_x_18) ;  /* 0x0000000000201947 */ /* 0x000fea0003800000 */
[----:B------:R-:W-:-:S04]  /*0540*/  LOP3.LUT R16, R7, 0x7ff00000, RZ, 0xc0, !PT ;  /* 0x7ff0000007107812 */ /* 0x000fc800078ec0ff */
[----:B------:R-:W-:Y:S01]  /*0550*/  ISETP.GE.U32.AND P1, PT, R15, R16, PT ;  /* 0x000000100f00720c */ /* 0x000fe20003f26070 */
[----:B------:R-:W-:-:S03]  /*0560*/  IMAD.MOV.U32 R16, RZ, RZ, RZ ;  /* 0x000000ffff107224 */ /* 0x000fc600078e00ff */
[----:B------:R-:W-:-:S04]  /*0570*/  SEL R17, R14, 0x63400000, !P1 ;  /* 0x634000000e117807 */ /* 0x000fc80004800000 */
[----:B------:R-:W-:-:S04]  /*0580*/  LOP3.LUT R17, R17, 0x80000000, R9, 0xf8, !PT ;  /* 0x8000000011117812 */ /* 0x000fc800078ef809 */
[----:B------:R-:W-:-:S06]  /*0590*/  LOP3.LUT R17, R17, 0x100000, RZ, 0xfc, !PT ;  /* 0x0010000011117812 */ /* 0x000fcc00078efcff */
[----:B------:R-:W-:-:S10]  /*05a0*/  DFMA R10, R10, 2, -R16 ;  /* 0x400000000a0a782b */ /* 0x000fd40000000810 */
[----:B------:R-:W-:-:S07]  /*05b0*/  LOP3.LUT R21, R11, 0x7ff00000, RZ, 0xc0, !PT ;  /* 0x7ff000000b157812 */ /* 0x000fce00078ec0ff */
.L_x_18:
        /* <DEDUP_REMOVED lines=36> */
.L_x_19:
        /* <DEDUP_REMOVED lines=16> */
.L_x_22:
[----:B------:R-:W-:Y:S01]  /*0900*/  LOP3.LUT R15, R7, 0x80000, RZ, 0xfc, !PT ;  /* 0x00080000070f7812 */ /* 0x000fe200078efcff */
[----:B------:R-:W-:Y:S01]  /*0910*/  IMAD.MOV.U32 R14, RZ, RZ, R6 ;  /* 0x000000ffff0e7224 */ /* 0x000fe200078e0006 */
[----:B------:R-:W-:Y:S06]  /*0920*/  BRA `(.L_x_20) ;  /* 0x0000000000087947 */ /* 0x000fec0003800000 */
.L_x_21:
[----:B------:R-:W-:Y:S01]  /*0930*/  LOP3.LUT R15, R9, 0x80000, RZ, 0xfc, !PT ;  /* 0x00080000090f7812 */ /* 0x000fe200078efcff */
[----:B------:R-:W-:-:S07]  /*0940*/  IMAD.MOV.U32 R14, RZ, RZ, R8 ;  /* 0x000000ffff0e7224 */ /* 0x000fce00078e0008 */
.L_x_20:
[----:B------:R-:W-:Y:S02]  /*0950*/  IMAD.MOV.U32 R4, RZ, RZ, R0 ;  /* 0x000000ffff047224 */ /* 0x000fe400078e0000 */
[----:B------:R-:W-:-:S04]  /*0960*/  IMAD.MOV.U32 R5, RZ, RZ, 0x0 ;  /* 0x00000000ff057424 */ /* 0x000fc800078e00ff */
[----:B------:R-:W-:Y:S05]  /*0970*/  RET.REL.NODEC R4 `(_Z10getbetarhoPdS_S_S_S_) ;  /* 0xfffffff404a07950 */ /* 0x000fea0003c3ffff */
.L_x_23:
        /* <DEDUP_REMOVED lines=16> */
.L_x_33:


//--------------------- .text._Z11getArraySumPdS_iS_ --------------------------
	.section	.text._Z11getArraySumPdS_iS_,"ax",@progbits
	.align	128
        .global         _Z11getArraySumPdS_iS_
        .type           _Z11getArraySumPdS_iS_,@function
        .size           _Z11getArraySumPdS_iS_,(.L_x_39 - _Z11getArraySumPdS_iS_)
        .other          _Z11getArraySumPdS_iS_,@"STO_CUDA_ENTRY STV_DEFAULT"
_Z11getArraySumPdS_iS_:
.text._Z11getArraySumPdS_iS_:
[----:B------:R-:W-:Y:S08]  /*0000*/  LDC R1, c[0x0][0x37c] ;  /* 0x0000df00ff017b82 */ /* 0x000ff00000000800 */
[----:B------:R-:W0:Y:S01]  /*0010*/  LDC R14, c[0x0][0x390] ;  /* 0x0000e400ff0e7b82 */ /* 0x000e220000000800 */
[----:B------:R-:W1:Y:S01]  /*0020*/  LDCU.64 UR4, c[0x0][0x358] ;  /* 0x00006b00ff0477ac */ /* 0x000e620008000a00 */
[----:B0-----:R-:W-:-:S13]  /*0030*/  ISETP.NE.AND P0, PT, R14, 0x2, PT ;  /* 0x000000020e00780c */ /* 0x001fda0003f05270 */
[----:B------:R-:W1:Y:S01]  /*0040*/  @!P0 LDC.64 R2, c[0x0][0x388] ;  /* 0x0000e200ff028b82 */ /* 0x000e620000000a00 */
[----:B------:R-:W0:Y:S07]  /*0050*/  S2R R11, SR_TID.X ;  /* 0x00000000000b7919 */ /* 0x000e2e0000002100 */
[----:B------:R-:W0:Y:S08]  /*0060*/  S2UR UR6, SR_CTAID.X ;  /* 0x00000000000679c3 */ /* 0x000e300000002500 */
[----:B------:R-:W0:Y:S01]  /*0070*/  LDC R0, c[0x0][0x360] ;  /* 0x0000d800ff007b82 */ /* 0x000e220000000800 */
[----:B-1----:R-:W2:Y:S07]  /*0080*/  @!P0 LDG.E.64 R4, desc[UR4][R2.64] ;  /* 0x0000000402048981 */ /* 0x002eae000c1e1b00 */
[----:B------:R-:W1:Y:S01]  /*0090*/  @!P0 LDC.64 R8, c[0x0][0x380] ;  /* 0x0000e000ff088b82 */ /* 0x000e620000000a00 */
[----:B------:R-:W2:Y:S01]  /*00a0*/  @!P0 LDG.E.64 R6, desc[UR4][R2.64+0x8] ;  /* 0x0000080402068981 */ /* 0x000ea2000c1e1b00 */
[----:B0-----:R-:W-:Y:S01]  /*00b0*/  IMAD R0, R0, UR6, R11 ;  /* 0x0000000600007c24 */ /* 0x001fe2000f8e020b */
[----:B--2---:R-:W-:-:S03]  /*00c0*/  @!P0 DADD R4, R4, R6 ;  /* 0x0000000004048229 */ /* 0x004fc60000000006 */
[----:B-1----:R-:W-:-:S05]  /*00d0*/  @!P0 IMAD.WIDE R6, R0, 0x8, R8 ;  /* 0x0000000800068825 */ /* 0x002fca00078e0208 */
[----:B------:R0:W-:Y:S04]  /*00e0*/  @!P0 STG.E.64 desc[UR4][R6.64], R4 ;  /* 0x0000000406008986 */ /* 0x0001e8000c101b04 */
[----:B------:R-:W2:Y:S04]  /*00f0*/  @!P0 LDG.E.64 R8, desc[UR4][R2.64] ;  /* 0x0000000402088981 */ /* 0x000ea8000c1e1b00 */
[----:B------:R-:W2:Y:S01]  /*0100*/  @!P0 LDG.E.64 R10, desc[UR4][R2.64+0x8] ;  /* 0x00000804020a8981 */ /* 0x000ea2000c1e1b00 */
[----:B------:R-:W1:Y:S01]  /*0110*/  @!P0 LDC.64 R12, c[0x0][0x398] ;  /* 0x0000e600ff0c8b82 */ /* 0x000e620000000a00 */
[----:B--2---:R-:W-:-:S07]  /*0120*/  @!P0 DADD R8, R8, R10 ;  /* 0x0000000008088229 */ /* 0x004fce000000000a */
[----:B-1----:R0:W-:Y:S01]  /*0130*/  @!P0 STG.E.64 desc[UR4][R12.64], R8 ;  /* 0x000000080c008986 */ /* 0x0021e2000c101b04 */
[----:B------:R-:W-:Y:S05]  /*0140*/  @!P0 EXIT ;  /* 0x000000000000894d */ /* 0x000fea0003800000 */
[----:B0-----:R-:W-:-:S04]  /*0150*/  SHF.L.U32 R7, R0, 0x1, RZ ;  /* 0x0000000100077819 */ /* 0x001fc800000006ff */
[----:B------:R-:W-:-:S13]  /*0160*/  ISETP.GE.AND P0, PT, R7, R14, PT ;  /* 0x0000000e0700720c */ /* 0x000fda0003f06270 */
[----:B------:R-:W-:Y:S05]  /*0170*/  @P0 EXIT ;  /* 0x000000000000094d */ /* 0x000fea0003800000 */
[----:B------:R-:W-:-:S04]  /*0180*/  IADD3 R2, PT, PT, R7, 0x1, RZ ;  /* 0x0000000107027810 */ /* 0x000fc80007ffe0ff */
[----:B------:R-:W-:-:S13]  /*0190*/  ISETP.NE.AND P0, PT, R2, R14, PT ;  /* 0x0000000e0200720c */ /* 0x000fda0003f05270 */
[----:B------:R-:W-:Y:S05]  /*01a0*/  @P0 BRA `(.L_x_24) ;  /* 0x00000000001c0947 */ /* 0x000fea0003800000 */
[----:B------:R-:W0:Y:S08]  /*01b0*/  LDC.64 R2, c[0x0][0x388] ;  /* 0x0000e200ff027b82 */ /* 0x000e300000000a00 */
[----:B------:R-:W1:Y:S01]  /*01c0*/  LDC.64 R4, c[0x0][0x380] ;  /* 0x0000e000ff047b82 */ /* 0x000e620000000a00 */
[----:B0-----:R-:W-:-:S06]  /*01d0*/  IMAD.WIDE R2, R7, 0x8, R2 ;  /* 0x0000000807027825 */ /* 0x001fcc00078e0202 */
[----:B------:R-:W2:Y:S01]  /*01e0*/  LDG.E.64 R2, desc[UR4][R2.64] ;  /* 0x0000000402027981 */ /* 0x000ea2000c1e1b00 */
[----:B-1----:R-:W-:-:S05]  /*01f0*/  IMAD.WIDE R4, R0, 0x8, R4 ;  /* 0x0000000800047825 */ /* 0x002fca00078e0204 */
[----:B--2---:R-:W-:Y:S01]  /*0200*/  STG.E.64 desc[UR4][R4.64], R2 ;  /* 0x0000000204007986 */ /* 0x004fe2000c101b04 */
[----:B------:R-:W-:Y:S05]  /*0210*/  EXIT ;  /* 0x000000000000794d */ /* 0x000fea0003800000 */
.L_x_24:
[----:B------:R-:W0:Y:S08]  /*0220*/  LDC.64 R2, c[0x0][0x388] ;  /* 0x0000e200ff027b82 */ /* 0x000e300000000a00 */
[----:B------:R-:W1:Y:S01]  /*0230*/  LDC.64 R8, c[0x0][0x380] ;  /* 0x0000e000ff087b82 */ /* 0x000e620000000a00 */
[----:B0-----:R-:W-:-:S05]  /*0240*/  IMAD.WIDE R6, R7, 0x8, R2 ;  /* 0x0000000807067825 */ /* 0x001fca00078e0202 */
[----:B------:R-:W2:Y:S04]  /*0250*/  LDG.E.64 R2, desc[UR4][R6.64] ;  /* 0x0000000406027981 */ /* 0x000ea8000c1e1b00 */
[----:B------:R-:W2:Y:S01]  /*0260*/  LDG.E.64 R4, desc[UR4][R6.64+0x8] ;  /* 0x0000080406047981 */ /* 0x000ea2000c1e1b00 */
[----:B-1----:R-:W-:Y:S01]  /*0270*/  IMAD.WIDE R8, R0, 0x8, R8 ;  /* 0x0000000800087825 */ /* 0x002fe200078e0208 */
[----:B--2---:R-:W-:-:S07]  /*0280*/  DADD R2, R2, R4 ;  /* 0x0000000002027229 */ /* 0x004fce0000000004 */
[----:B------:R-:W-:Y:S01]  /*0290*/  STG.E.64 desc[UR4][R8.64], R2 ;  /* 0x0000000208007986 */ /* 0x000fe2000c101b04 */
[----:B------:R-:W-:Y:S05]  /*02a0*/  EXIT ;  /* 0x000000000000794d */ /* 0x000fea0003800000 */
.L_x_25:
        /* <DEDUP_REMOVED lines=13> */
.L_x_39:


//--------------------- .text._Z11vecMultiplyPdS_S_ --------------------------
	.section	.text._Z11vecMultiplyPdS_S_,"ax",@progbits
	.align	128
        .global         _Z11vecMultiplyPdS_S_
        .type           _Z11vecMultiplyPdS_S_,@function
        .size           _Z11vecMultiplyPdS_S_,(.L_x_40 - _Z11vecMultiplyPdS_S_)
        .other          _Z11vecMultiplyPdS_S_,@"STO_CUDA_ENTRY STV_DEFAULT"
_Z11vecMultiplyPdS_S_:
.text._Z11vecMultiplyPdS_S_:
[----:B------:R-:W-:Y:S01]  /*0000*/  LDC R1, c[0x0][0x37c] ;  /* 0x0000df00ff017b82 */ /* 0x000fe20000000800 */
[----:B------:R-:W0:Y:S07]  /*0010*/  S2R R0, SR_TID.X ;  /* 0x0000000000007919 */ /* 0x000e2e0000002100 */
[----:B------:R-:W0:Y:S01]  /*0020*/  S2UR UR6, SR_CTAID.X ;  /* 0x00000000000679c3 */ /* 0x000e220000002500 */
[----:B------:R-:W1:Y:S07]  /*0030*/  LDCU.64 UR4, c[0x0][0x358] ;  /* 0x00006b00ff0477ac */ /* 0x000e6e0008000a00 */
[----:B------:R-:W0:Y:S08]  /*0040*/  LDC R11, c[0x0][0x360] ;  /* 0x0000d800ff0b7b82 */ /* 0x000e300000000800 */
[----:B------:R-:W2:Y:S08]  /*0050*/  LDC.64 R2, c[0x0][0x388] ;  /* 0x0000e200ff027b82 */ /* 0x000eb00000000a00 */
[----:B------:R-:W3:Y:S01]  /*0060*/  LDC.64 R4, c[0x0][0x390] ;  /* 0x0000e400ff047b82 */ /* 0x000ee20000000a00 */
[----:B0-----:R-:W-:-:S07]  /*0070*/  IMAD R11, R11, UR6, R0 ;  /* 0x000000060b0b7c24 */ /* 0x001fce000f8e0200 */
[----:B------:R-:W0:Y:S01]  /*0080*/  LDC.64 R8, c[0x0][0x380] ;  /* 0x0000e000ff087b82 */ /* 0x000e220000000a00 */
[----:B--2---:R-:W-:-:S06]  /*0090*/  IMAD.WIDE R2, R11, 0x8, R2 ;  /* 0x000000080b027825 */ /* 0x004fcc00078e0202 */
[----:B-1----:R-:W2:Y:S01]  /*00a0*/  LDG.E.64 R2, desc[UR4][R2.64] ;  /* 0x0000000402027981 */ /* 0x002ea2000c1e1b00 */
[----:B---3--:R-:W-:-:S06]  /*00b0*/  IMAD.WIDE R4, R11, 0x8, R4 ;  /* 0x000000080b047825 */ /* 0x008fcc00078e0204 */
[----:B------:R-:W2:Y:S01]  /*00c0*/  LDG.E.64 R4, desc[UR4][R4.64] ;  /* 0x0000000404047981 */ /* 0x000ea2000c1e1b00 */
[----:B0-----:R-:W-:Y:S01]  /*00d0*/  IMAD.WIDE R8, R11, 0x8, R8 ;  /* 0x000000080b087825 */ /* 0x001fe200078e0208 */
[----:B--2---:R-:W-:-:S07]  /*00e0*/  DMUL R6, R2, R4 ;  /* 0x0000000402067228 */ /* 0x004fce0000000000 */
[----:B------:R-:W-:Y:S01]  /*00f0*/  STG.E.64 desc[UR4][R8.64], R6 ;  /* 0x0000000608007986 */ /* 0x000fe2000c101b04 */
[----:B------:R-:W-:Y:S05]  /*0100*/  EXIT ;  /* 0x000000000000794d */ /* 0x000fea0003800000 */
.L_x_26:
        /* <DEDUP_REMOVED lines=15> */
.L_x_40:


//--------------------- .text._Z6vecAddPdS_S_S_i  --------------------------
	.section	.text._Z6vecAddPdS_S_S_i,"ax",@progbits
	.align	128
        .global         _Z6vecAddPdS_S_S_i
        .type           _Z6vecAddPdS_S_S_i,@function
        .size           _Z6vecAddPdS_S_S_i,(.L_x_41 - _Z6vecAddPdS_S_S_i)
        .other          _Z6vecAddPdS_S_S_i,@"STO_CUDA_ENTRY STV_DEFAULT"
_Z6vecAddPdS_S_S_i:
.text._Z6vecAddPdS_S_S_i:
[----:B------:R-:W-:Y:S01]  /*0000*/  LDC R1, c[0x0][0x37c] ;  /* 0x0000df00ff017b82 */ /* 0x000fe20000000800 */
[----:B------:R-:W0:Y:S07]  /*0010*/  S2R R0, SR_TID.X ;  /* 0x0000000000007919 */ /* 0x000e2e0000002100 */
[----:B------:R-:W0:Y:S01]  /*0020*/  S2UR UR6, SR_CTAID.X ;  /* 0x00000000000679c3 */ /* 0x000e220000002500 */
[----:B------:R-:W1:Y:S07]  /*0030*/  LDCU.64 UR4, c[0x0][0x358] ;  /* 0x00006b00ff0477ac */ /* 0x000e6e0008000a00 */
[----:B------:R-:W0:Y:S08]  /*0040*/  LDC R13, c[0x0][0x360] ;  /* 0x0000d800ff0d7b82 */ /* 0x000e300000000800 */
[----:B------:R-:W1:Y:S08]  /*0050*/  LDC.64 R6, c[0x0][0x398] ;  /* 0x0000e600ff067b82 */ /* 0x000e700000000a00 */
[----:B------:R-:W2:Y:S08]  /*0060*/  LDC.64 R2, c[0x0][0x388] ;  /* 0x0000e200ff027b82 */ /* 0x000eb00000000a00 */
[----:B------:R-:W3:Y:S01]  /*0070*/  LDC.64 R8, c[0x0][0x390] ;  /* 0x0000e400ff087b82 */ /* 0x000ee20000000a00 */
[----:B0-----:R-:W-:Y:S01]  /*0080*/  IMAD R13, R13, UR6, R0 ;  /* 0x000000060d0d7c24 */ /* 0x001fe2000f8e0200 */
[----:B------:R-:W0:Y:S01]  /*0090*/  LDCU UR6, c[0x0][0x3a0] ;  /* 0x00007400ff0677ac */ /* 0x000e220008000800 */
[----:B-1----:R-:W4:Y:S05]  /*00a0*/  LDG.E.64 R6, desc[UR4][R6.64] ;  /* 0x0000000406067981 */ /* 0x002f2a000c1e1b00 */
[----:B------:R-:W1:Y:S01]  /*00b0*/  LDC.64 R10, c[0x0][0x380] ;  /* 0x0000e000ff0a7b82 */ /* 0x000e620000000a00 */
[----:B--2---:R-:W-:-:S06]  /*00c0*/  IMAD.WIDE R2, R13, 0x8, R2 ;  /* 0x000000080d027825 */ /* 0x004fcc00078e0202 */
[----:B------:R-:W2:Y:S01]  /*00d0*/  LDG.E.64 R2, desc[UR4][R2.64] ;  /* 0x0000000402027981 */ /* 0x000ea2000c1e1b00 */
[----:B---3--:R-:W-:-:S06]  /*00e0*/  IMAD.WIDE R8, R13, 0x8, R8 ;  /* 0x000000080d087825 */ /* 0x008fcc00078e0208 */
[----:B------:R-:W2:Y:S01]  /*00f0*/  LDG.E.64 R8, desc[UR4][R8.64] ;  /* 0x0000000408087981 */ /* 0x000ea2000c1e1b00 */
[----:B0-----:R-:W4:Y:S01]  /*0100*/  I2F.F64 R4, UR6 ;  /* 0x0000000600047d12 */ /* 0x001f220008201c00 */
[----:B-1----:R-:W-:Y:S01]  /*0110*/  IMAD.WIDE R10, R13, 0x8, R10 ;  /* 0x000000080d0a7825 */ /* 0x002fe200078e020a */
[----:B----4-:R-:W-:-:S08]  /*0120*/  DMUL R4, R4, R6 ;  /* 0x0000000604047228 */ /* 0x010fd00000000000 */
[----:B--2---:R-:W-:-:S07]  /*0130*/  DFMA R4, R4, R8, R2 ;  /* 0x000000080404722b */ /* 0x004fce0000000002 */
[----:B------:R-:W-:Y:S01]  /*0140*/  STG.E.64 desc[UR4][R10.64], R4 ;  /* 0x000000040a007986 */ /* 0x000fe2000c101b04 */
[----:B------:R-:W-:Y:S05]  /*0150*/  EXIT ;  /* 0x000000000000794d */ /* 0x000fea0003800000 */
.L_x_27:
        /* <DEDUP_REMOVED lines=10> */
.L_x_41:


//--------------------- .text._Z7vecAdd2PdS_S_S_S_S_ --------------------------
	.section	.text._Z7vecAdd2PdS_S_S_S_S_,"ax",@progbits
	.align	128
        .global         _Z7vecAdd2PdS_S_S_S_S_
        .type           _Z7vecAdd2PdS_S_S_S_S_,@function
        .size           _Z7vecAdd2PdS_S_S_S_S_,(.L_x_42 - _Z7vecAdd2PdS_S_S_S_S_)
        .other          _Z7vecAdd2PdS_S_S_S_S_,@"STO_CUDA_ENTRY STV_DEFAULT"
_Z7vecAdd2PdS_S_S_S_S_:
.text._Z7vecAdd2PdS_S_S_S_S_:
[----:B------:R-:W-:Y:S01]  /*0000*/  LDC R1, c[0x0][0x37c] ;  /* 0x0000df00ff017b82 */ /* 0x000fe20000000800 */
[----:B------:R-:W0:Y:S07]  /*0010*/  S2R R13, SR_TID.X ;  /* 0x00000000000d7919 */ /* 0x000e2e0000002100 */
[----:B------:R-:W0:Y:S01]  /*0020*/  S2UR UR6, SR_CTAID.X ;  /* 0x00000000000679c3 */ /* 0x000e220000002500 */
[----:B------:R-:W1:Y:S07]  /*0030*/  LDCU.64 UR4, c[0x0][0x358] ;  /* 0x00006b00ff0477ac */ /* 0x000e6e0008000a00 */
[----:B------:R-:W0:Y:S08]  /*0040*/  LDC R0, c[0x0][0x360] ;  /* 0x0000d800ff007b82 */ /* 0x000e300000000800 */
[----:B------:R-:W2:Y:S08]  /*0050*/  LDC.64 R6, c[0x0][0x390] ;  /* 0x0000e400ff067b82 */ /* 0x000eb00000000a00 */
[----:B------:R-:W3:Y:S08]  /*0060*/  LDC.64 R10, c[0x0][0x3a0] ;  /* 0x0000e800ff0a7b82 */ /* 0x000ef00000000a00 */
[----:B------:R-:W4:Y:S01]  /*0070*/  LDC.64 R8, c[0x0][0x3a8] ;  /* 0x0000ea00ff087b82 */ /* 0x000f220000000a00 */
[----:B0-----:R-:W-:-:S07]  /*0080*/  IMAD R0, R0, UR6, R13 ;  /* 0x0000000600007c24 */ /* 0x001fce000f8e020d */
[----:B------:R-:W0:Y:S01]  /*0090*/  LDC.64 R2, c[0x0][0x388] ;  /* 0x0000e200ff027b82 */ /* 0x000e220000000a00 */
[----:B--2---:R-:W-:-:S06]  /*00a0*/  IMAD.WIDE R6, R0, 0x8, R6 ;  /* 0x0000000800067825 */ /* 0x004fcc00078e0206 */
[----:B-1----:R-:W2:Y:S01]  /*00b0*/  LDG.E.64 R6, desc[UR4][R6.64] ;  /* 0x0000000406067981 */ /* 0x002ea2000c1e1b00 */
[----:B------:R-:W1:Y:S01]  /*00c0*/  LDC.64 R4, c[0x0][0x398] ;  /* 0x0000e600ff047b82 */ /* 0x000e620000000a00 */
[----:B---3--:R-:W-:-:S06]  /*00d0*/  IMAD.WIDE R10, R0, 0x8, R10 ;  /* 0x00000008000a7825 */ /* 0x008fcc00078e020a */
[----:B------:R-:W2:Y:S01]  /*00e0*/  LDG.E.64 R10, desc[UR4][R10.64] ;  /* 0x000000040a0a7981 */ /* 0x000ea2000c1e1b00 */
[----:B------:R-:W3:Y:S03]  /*00f0*/  LDC.64 R14, c[0x0][0x380] ;  /* 0x0000e000ff0e7b82 */ /* 0x000ee60000000a00 */
[----:B----4-:R-:W2:Y:S01]  /*0100*/  LDG.E.64 R8, desc[UR4][R8.64] ;  /* 0x0000000408087981 */ /* 0x010ea2000c1e1b00 */
[----:B0-----:R-:W-:-:S06]  /*0110*/  IMAD.WIDE R2, R0, 0x8, R2 ;  /* 0x0000000800027825 */ /* 0x001fcc00078e0202 */
[----:B------:R-:W4:Y:S04]  /*0120*/  LDG.E.64 R2, desc[UR4][R2.64] ;  /* 0x0000000402027981 */ /* 0x000f28000c1e1b00 */
[----:B-1----:R-:W4:Y:S01]  /*0130*/  LDG.E.64 R4, desc[UR4][R4.64] ;  /* 0x0000000404047981 */ /* 0x002f22000c1e1b00 */
[----:B---3--:R-:W-:Y:S01]  /*0140*/  IMAD.WIDE R14, R0, 0x8, R14 ;  /* 0x00000008000e7825 */ /* 0x008fe200078e020e */
[----:B--2---:R-:W-:-:S08]  /*0150*/  DFMA R12, -R8, R10, R6 ;  /* 0x0000000a080c722b */ /* 0x004fd00000000106 */
[----:B----4-:R-:W-:-:S07]  /*0160*/  DFMA R12, R4, R12, R2 ;  /* 0x0000000c040c722b */ /* 0x010fce0000000002 */
[----:B------:R-:W-:Y:S01]  /*0170*/  STG.E.64 desc[UR4][R14.64], R12 ;  /* 0x0000000c0e007986 */ /* 0x000fe2000c101b04 */
[----:B------:R-:W-:Y:S05]  /*0180*/  EXIT ;  /* 0x000000000000794d */ /* 0x000fea0003800000 */
.L_x_28:
        /* <DEDUP_REMOVED lines=15> */
.L_x_42:


//--------------------- .text._Z7vecCopyPdS_      --------------------------
	.section	.text._Z7vecCopyPdS_,"ax",@progbits
	.align	128
        .global         _Z7vecCopyPdS_
        .type           _Z7vecCopyPdS_,@function
        .size           _Z7vecCopyPdS_,(.L_x_43 - _Z7vecCopyPdS_)
        .other          _Z7vecCopyPdS_,@"STO_CUDA_ENTRY STV_DEFAULT"
_Z7vecCopyPdS_:
.text._Z7vecCopyPdS_:
[----:B------:R-:W-:Y:S01]  /*0000*/  LDC R1, c[0x0][0x37c] ;  /* 0x0000df00ff017b82 */ /* 0x000fe20000000800 */
[----:B------:R-:W0:Y:S07]  /*0010*/  S2R R0, SR_TID.X ;  /* 0x0000000000007919 */ /* 0x000e2e0000002100 */
[----:B------:R-:W0:Y:S01]  /*0020*/  S2UR UR6, SR_CTAID.X ;  /* 0x00000000000679c3 */ /* 0x000e220000002500 */
[----:B------:R-:W1:Y:S07]  /*0030*/  LDCU.64 UR4, c[0x0][0x358] ;  /* 0x00006b00ff0477ac */ /* 0x000e6e0008000a00 */
[----:B------:R-:W0:Y:S08]  /*0040*/  LDC R7, c[0x0][0x360] ;  /* 0x0000d800ff077b82 */ /* 0x000e300000000800 */
[----:B------:R-:W2:Y:S08]  /*0050*/  LDC.64 R2, c[0x0][0x388] ;  /* 0x0000e200ff027b82 */ /* 0x000eb00000000a00 */
[----:B------:R-:W3:Y:S01]  /*0060*/  LDC.64 R4, c[0x0][0x380] ;  /* 0x0000e000ff047b82 */ /* 0x000ee20000000a00 */
[----:B0-----:R-:W-:-:S04]  /*0070*/  IMAD R7, R7, UR6, R0 ;  /* 0x0000000607077c24 */ /* 0x001fc8000f8e0200 */
[----:B--2---:R-:W-:-:S06]  /*0080*/  IMAD.WIDE R2, R7, 0x8, R2 ;  /* 0x0000000807027825 */ /* 0x004fcc00078e0202 */
[----:B-1----:R-:W2:Y:S01]  /*0090*/  LDG.E.64 R2, desc[UR4][R2.64] ;  /* 0x0000000402027981 */ /* 0x002ea2000c1e1b00 */
[----:B---3--:R-:W-:-:S05]  /*00a0*/  IMAD.WIDE R4, R7, 0x8, R4 ;  /* 0x0000000807047825 */ /* 0x008fca00078e0204 */
[----:B--2---:R-:W-:Y:S01]  /*00b0*/  STG.E.64 desc[UR4][R4.64], R2 ;  /* 0x0000000204007986 */ /* 0x004fe2000c101b04 */
[----:B------:R-:W-:Y:S05]  /*00c0*/  EXIT ;  /* 0x000000000000794d */ /* 0x000fea0003800000 */
.L_x_29:
        /* <DEDUP_REMOVED lines=11> */
.L_x_43:


//--------------------- .text._Z14heptaMatrixMul12sparseMatrixPdS0_ --------------------------
	.section	.text._Z14heptaMatrixMul12sparseMatrixPdS0_,"ax",@progbits
	.align	128
        .global         _Z14heptaMatrixMul12sparseMatrixPdS0_
        .type           _Z14heptaMatrixMul12sparseMatrixPdS0_,@function
        .size           _Z14heptaMatrixMul12sparseMatrixPdS0_,(.L_x_44 - _Z14heptaMatrixMul12sparseMatrixPdS0_)
        .other          _Z14heptaMatrixMul12sparseMatrixPdS0_,@"STO_CUDA_ENTRY STV_DEFAULT"
_Z14heptaMatrixMul12sparseMatrixPdS0_:
.text._Z14heptaMatrixMul12sparseMatrixPdS0_:
        /* <DEDUP_REMOVED lines=8> */
[----:B0-----:R-:W-:-:S05]  /*0080*/  IMAD R13, R13, UR6, R0 ;  /* 0x000000060d0d7c24 */ /* 0x001fca000f8e0200 */
[C---:B------:R-:W-:Y:S01]  /*0090*/  VIMNMX R0, PT, PT, R13.reuse, 0x2, !PT ;  /* 0x000000020d007848 */ /* 0x040fe20007fe0100 */
[C---:B--2---:R-:W-:Y:S01]  /*00a0*/  IMAD.WIDE R4, R13.reuse, 0x8, R4 ;  /* 0x000000080d047825 */ /* 0x044fe200078e0204 */
[----:B------:R-:W0:Y:S03]  /*00b0*/  LDC.64 R24, c[0x0][0x3a0] ;  /* 0x0000e800ff187b82 */ /* 0x000e260000000a00 */
[----:B------:R-:W-:Y:S02]  /*00c0*/  VIADD R9, R0, 0xfffffffe ;  /* 0xfffffffe00097836 */ /* 0x000fe40000000000 */
[----:B-1----:R-:W2:Y:S01]  /*00d0*/  LDG.E.64 R4, desc[UR4][R4.64] ;  /* 0x0000000404047981 */ /* 0x002ea2000c1e1b00 */
[C---:B------:R-:W-:Y:S01]  /*00e0*/  VIMNMX R0, PT, PT, R13.reuse, 0x7, !PT ;  /* 0x000000070d007848 */ /* 0x040fe20007fe0100 */
[----:B---3--:R-:W-:Y:S01]  /*00f0*/  IMAD.WIDE R20, R13, 0x8, R20 ;  /* 0x000000080d147825 */ /* 0x008fe200078e0214 */
[----:B------:R-:W1:Y:S03]  /*0100*/  LDC.64 R6, c[0x0][0x398] ;  /* 0x0000e600ff067b82 */ /* 0x000e660000000a00 */
[----:B----4-:R-:W-:-:S02]  /*0110*/  IMAD.WIDE.U32 R8, R9, 0x8, R2 ;  /* 0x0000000809087825 */ /* 0x010fc400078e0002 */
[----:B------:R-:W3:Y:S02]  /*0120*/  LDG.E.64 R20, desc[UR4][R20.64] ;  /* 0x0000000414147981 */ /* 0x000ee4000c1e1b00 */
[----:B------:R-:W-:Y:S01]  /*0130*/  HFMA2 R22, -RZ, RZ, 0, 0 ;  /* 0x00000000ff167431 */ /* 0x000fe200000001ff */
[----:B------:R-:W4:Y:S01]  /*0140*/  LDC.64 R16, c[0x0][0x390] ;  /* 0x0000e400ff107b82 */ /* 0x000f220000000a00 */
[----:B------:R-:W-:Y:S01]  /*0150*/  VIADD R19, R0, 0xfffffff9 ;  /* 0xfffffff900137836 */ /* 0x000fe20000000000 */
[----:B------:R-:W5:Y:S03]  /*0160*/  LDG.E.64 R8, desc[UR4][R8.64] ;  /* 0x0000000408087981 */ /* 0x000f66000c1e1b00 */
[----:B------:R-:W-:-:S03]  /*0170*/  IMAD.WIDE.U32 R18, R19, 0x8, R2 ;  /* 0x0000000813127825 */ /* 0x000fc600078e0002 */
[----:B------:R-:W1:Y:S03]  /*0180*/  LDC.64 R14, c[0x0][0x388] ;  /* 0x0000e200ff0e7b82 */ /* 0x000e660000000a00 */
[----:B------:R-:W5:Y:S01]  /*0190*/  LDG.E.64 R18, desc[UR4][R18.64] ;  /* 0x0000000412127981 */ /* 0x000f62000c1e1b00 */
[----:B------:R-:W-:-:S04]  /*01a0*/  ISETP.GT.AND P1, PT, R13, 0x1, PT ;  /* 0x000000010d00780c */ /* 0x000fc80003f24270 */
[----:B------:R-:W-:Y:S02]  /*01b0*/  FSEL R23, RZ, 1.875, !P1 ;  /* 0x3ff00000ff177808 */ /* 0x000fe40004800000 */
[C---:B------:R-:W-:Y:S01]  /*01c0*/  ISETP.GT.AND P0, PT, R13.reuse, 0x6, PT ;  /* 0x000000060d00780c */ /* 0x040fe20003f04270 */
[C---:B0-----:R-:W-:Y:S01]  /*01d0*/  IMAD.WIDE R24, R13.reuse, 0x8, R24 ;  /* 0x000000080d187825 */ /* 0x041fe200078e0218 */
[C---:B------:R-:W-:Y:S02]  /*01e0*/  VIMNMX R0, PT, PT, R13.reuse, 0x1, !PT ;  /* 0x000000010d007848 */ /* 0x040fe40007fe0100 */
[----:B------:R-:W-:Y:S01]  /*01f0*/  FSEL R11, RZ, 1.875, !P0 ;  /* 0x3ff00000ff0b7808 */ /* 0x000fe20004000000 */
[----:B------:R-:W-:Y:S02]  /*0200*/  IMAD.MOV.U32 R10, RZ, RZ, RZ ;  /* 0x000000ffff0a7224 */ /* 0x000fe400078e00ff */
[----:B------:R-:W-:Y:S01]  /*0210*/  VIADD R27, R0, 0xffffffff ;  /* 0xffffffff001b7836 */ /* 0x000fe20000000000 */
[----:B------:R-:W-:-:S02]  /*0220*/  ISETP.GT.AND P1, PT, R13, -0x1, PT ;  /* 0xffffffff0d00780c */ /* 0x000fc40003f24270 */
[----:B------:R-:W-:Y:S01]  /*0230*/  IADD3 R0, PT, PT, R13, 0x1, RZ ;  /* 0x000000010d007810 */ /* 0x000fe20007ffe0ff */
[----:B------:R-:W-:Y:S01]  /*0240*/  IMAD.WIDE.U32 R26, R27, 0x8, R2 ;  /* 0x000000081b1a7825 */ /* 0x000fe200078e0002 */
[C---:B------:R-:W-:Y:S02]  /*0250*/  SEL R29, R13.reuse, RZ, P1 ;  /* 0x000000ff0d1d7207 */ /* 0x040fe40000800000 */
[----:B------:R-:W-:Y:S01]  /*0260*/  ISETP.GE.U32.AND P2, PT, R0, 0x100000, PT ;  /* 0x001000000000780c */ /* 0x000fe20003f46070 */
[----:B----4-:R-:W-:-:S04]  /*0270*/  IMAD.WIDE R16, R13, 0x8, R16 ;  /* 0x000000080d107825 */ /* 0x010fc800078e0210 */
[C---:B------:R-:W-:Y:S02]  /*0280*/  VIADD R12, R13.reuse, 0x2 ;  /* 0x000000020d0c7836 */ /* 0x040fe40000000000 */
[----:B------:R-:W4:Y:S03]  /*0290*/  LDG.E.64 R16, desc[UR4][R16.64] ;  /* 0x0000000410107981 */ /* 0x000f26000c1e1b00 */
[----:B------:R-:W-:Y:S01]  /*02a0*/  ISETP.GE.U32.AND P3, PT, R12, 0x100000, PT ;  /* 0x001000000c00780c */ /* 0x000fe20003f66070 */
[----:B--2---:R-:W-:Y:S01]  /*02b0*/  DMUL R22, R4, R22 ;  /* 0x0000001604167228 */ /* 0x004fe20000000000 */
[----:B------:R0:W2:Y:S01]  /*02c0*/  LDG.E.64 R4, desc[UR4][R24.64] ;  /* 0x0000000418047981 */ /* 0x0000a2000c1e1b00 */
[----:B---3--:R-:W-:Y:S01]  /*02d0*/  DMUL R20, R20, R10 ;  /* 0x0000000a14147228 */ /* 0x008fe20000000000 */
[----:B------:R-:W3:Y:S05]  /*02e0*/  LDC.64 R10, c[0x0][0x380] ;  /* 0x0000e000ff0a7b82 */ /* 0x000eea0000000a00 */
[----:B-----5:R-:W-:Y:S01]  /*02f0*/  DMUL R22, R22, R8 ;  /* 0x0000000816167228 */ /* 0x020fe20000000000 */
[----:B-1----:R-:W-:-:S02]  /*0300*/  IMAD.WIDE R8, R13, 0x8, R6 ;  /* 0x000000080d087825 */ /* 0x002fc400078e0206 */
[----:B------:R1:W5:Y:S04]  /*0310*/  LDG.E.64 R6, desc[UR4][R26.64] ;  /* 0x000000041a067981 */ /* 0x000368000c1e1b00 */
[----:B------:R-:W4:Y:S01]  /*0320*/  LDG.E.64 R8, desc[UR4][R8.64] ;  /* 0x0000000408087981 */ /* 0x000f22000c1e1b00 */
[----:B0-----:R-:W-:Y:S01]  /*0330*/  IMAD.WIDE.U32 R24, R29, 0x8, R2 ;  /* 0x000000081d187825 */ /* 0x001fe200078e0002 */
[----:B------:R-:W-:Y:S01]  /*0340*/  DFMA R18, R20, R18, R22 ;  /* 0x000000121412722b */ /* 0x000fe20000000016 */
[----:B------:R-:W-:-:S03]  /*0350*/  SEL R23, R0, RZ, !P2 ;  /* 0x000000ff00177207 */ /* 0x000fc60005000000 */
[----:B------:R3:W4:Y:S02]  /*0360*/  LDG.E.64 R20, desc[UR4][R24.64] ;  /* 0x0000000418147981 */ /* 0x000724000c1e1b00 */
[----:B-1----:R-:W-:Y:S01]  /*0370*/  IMAD.WIDE.U32 R26, R23, 0x8, R2 ;  /* 0x00000008171a7825 */ /* 0x002fe200078e0002 */
[----:B------:R-:W-:-:S03]  /*0380*/  IADD3 R0, PT, PT, R13, 0x7, RZ ;  /* 0x000000070d007810 */ /* 0x000fc60007ffe0ff */
[C---:B------:R-:W-:Y:S01]  /*0390*/  IMAD.WIDE R22, R13.reuse, 0x8, R14 ;  /* 0x000000080d167825 */ /* 0x040fe200078e020e */
[----:B------:R-:W-:Y:S01]  /*03a0*/  SEL R29, R12, RZ, !P3 ;  /* 0x000000ff0c1d7207 */ /* 0x000fe20005800000 */
[----:B------:R0:W4:Y:S01]  /*03b0*/  LDG.E.64 R14, desc[UR4][R26.64] ;  /* 0x000000041a0e7981 */ /* 0x000122000c1e1b00 */
[C---:B------:R-:W-:Y:S01]  /*03c0*/  ISETP.GE.U32.AND P4, PT, R0.reuse, 0x100000, PT ;  /* 0x001000000000780c */ /* 0x040fe20003f86070 */
[----:B---3--:R-:W-:Y:S02]  /*03d0*/  IMAD.WIDE R24, R13, 0x8, R10 ;  /* 0x000000080d187825 */ /* 0x008fe400078e020a */
[----:B------:R-:W3:Y:S02]  /*03e0*/  LDG.E.64 R22, desc[UR4][R22.64] ;  /* 0x0000000416167981 */ /* 0x000ee4000c1e1b00 */
[--C-:B------:R-:W-:Y:S01]  /*03f0*/  IMAD.WIDE.U32 R28, R29, 0x8, R2.reuse ;  /* 0x000000081d1c7825 */ /* 0x100fe200078e0002 */
[----:B------:R-:W-:Y:S01]  /*0400*/  SEL R0, R0, RZ, !P4 ;  /* 0x000000ff00007207 */ /* 0x000fe20006000000 */
[----:B------:R-:W3:Y:S04]  /*0410*/  LDG.E.64 R24, desc[UR4][R24.64] ;  /* 0x0000000418187981 */ /* 0x000ee8000c1e1b00 */
[----:B------:R-:W3:Y:S01]  /*0420*/  LDG.E.64 R10, desc[UR4][R28.64] ;  /* 0x000000041c0a7981 */ /* 0x000ee2000c1e1b00 */
[----:B------:R-:W-:-:S06]  /*0430*/  IMAD.WIDE.U32 R2, R0, 0x8, R2 ;  /* 0x0000000800027825 */ /* 0x000fcc00078e0002 */
[----:B------:R-:W3:Y:S01]  /*0440*/  LDG.E.64 R2, desc[UR4][R2.64] ;  /* 0x0000000402027981 */ /* 0x000ee2000c1e1b00 */
[----:B------:R-:W-:Y:S01]  /*0450*/  ISETP.GT.AND P0, PT, R13, RZ, PT ;  /* 0x000000ff0d00720c */ /* 0x000fe20003f04270 */
[----:B0-----:R-:W-:-:S03]  /*0460*/  IMAD.MOV.U32 R26, RZ, RZ, RZ ;  /* 0x000000ffff1a7224 */ /* 0x001fc600078e00ff */
[----:B------:R-:W-:-:S06]  /*0470*/  FSEL R27, RZ, 1.875, !P0 ;  /* 0x3ff00000ff1b7808 */ /* 0x000fcc0004000000 */
[----:B--2---:R-:W-:Y:S01]  /*0480*/  DMUL R4, R4, R26 ;  /* 0x0000001a04047228 */ /* 0x004fe20000000000 */
[----:B------:R-:W-:-:S07]  /*0490*/  FSEL R27, RZ, 1.875, !P1 ;  /* 0x3ff00000ff1b7808 */ /* 0x000fce0004800000 */
[----:B-----5:R-:W-:Y:S01]  /*04a0*/  DFMA R4, R4, R6, R18 ;  /* 0x000000060404722b */ /* 0x020fe20000000012 */
[----:B------:R-:W-:Y:S01]  /*04b0*/  FSEL R7, RZ, 1.875, P2 ;  /* 0x3ff00000ff077808 */ /* 0x000fe20001000000 */
[----:B----4-:R-:W-:Y:S01]  /*04c0*/  DMUL R8, R8, R26 ;  /* 0x0000001a08087228 */ /* 0x010fe20000000000 */
[----:B------:R-:W-:-:S06]  /*04d0*/  MOV R6, RZ ;  /* 0x000000ff00067202 */ /* 0x000fcc0000000f00 */
[----:B------:R-:W-:Y:S02]  /*04e0*/  DMUL R16, R16, R6 ;  /* 0x0000000610107228 */ /* 0x000fe40000000000 */
[----:B------:R-:W-:Y:S01]  /*04f0*/  DFMA R8, R8, R20, R4 ;  /* 0x000000140808722b */ /* 0x000fe20000000004 */
[----:B------:R-:W-:Y:S01]  /*0500*/  FSEL R7, RZ, 1.875, P3 ;  /* 0x3ff00000ff077808 */ /* 0x000fe20001800000 */
[----:B------:R-:W0:Y:S06]  /*0510*/  LDC.64 R4, c[0x0][0x3c0] ;  /* 0x0000f000ff047b82 */ /* 0x000e2c0000000a00 */
[----:B------:R-:W-:-:S02]  /*0520*/  DFMA R8, R16, R14, R8 ;  /* 0x0000000e1008722b */ /* 0x000fc40000000008 */
[----:B---3--:R-:W-:Y:S01]  /*0530*/  DMUL R22, R22, R6 ;  /* 0x0000000616167228 */ /* 0x008fe20000000000 */
[----:B------:R-:W-:-:S07]  /*0540*/  FSEL R7, RZ, 1.875, P4 ;  /* 0x3ff00000ff077808 */ /* 0x000fce0002000000 */
[----:B------:R-:W-:Y:S02]  /*0550*/  DFMA R8, R22, R10, R8 ;  /* 0x0000000a1608722b */ /* 0x000fe40000000008 */
[----:B------:R-:W-:Y:S01]  /*0560*/  DMUL R24, R24, R6 ;  /* 0x0000000618187228 */ /* 0x000fe20000000000 */
[----:B0-----:R-:W-:-:S07]  /*0570*/  IMAD.WIDE R4, R13, 0x8, R4 ;  /* 0x000000080d047825 */ /* 0x001fce00078e0204 */
[----:B------:R-:W-:-:S07]  /*0580*/  DFMA R2, R24, R2, R8 ;  /* 0x000000021802722b */ /* 0x000fce0000000008 */
[----:B------:R-:W-:Y:S01]  /*0590*/  STG.E.64 desc[UR4][R4.64], R2 ;  /* 0x0000000204007986 */ /* 0x000fe2000c101b04 */
[----:B------:R-:W-:Y:S05]  /*05a0*/  EXIT ;  /* 0x000000000000794d */ /* 0x000fea0003800000 */
.L_x_30:
        /* <DEDUP_REMOVED lines=13> */
.L_x_44:


//--------------------- .nv.shared.reserved.0     --------------------------
	.section	.nv.shared.reserved.0,"aw",@nobits
	.weak		__nv_reservedSMEM_offset_0_alias
	.size		__nv_reservedSMEM_offset_0_alias, 0, 64
	.other		__nv_reservedSMEM_offset_0_alias,@"STO_CUDA_RESERVED_SHARED STV_DEFAULT"
__nv_reservedSMEM_offset_0_alias:
	.zero		0
	.zero		64


//--------------------- .nv.constant0._Z7gettempPdS_ --------------------------
	.section	.nv.constant0._Z7gettempPdS_,"a",@progbits
	.sectionflags	@""
	.align	4
.nv.constant0._Z7gettempPdS_:
	.zero		912


//--------------------- .nv.constant0._Z8getomegaPdS_ --------------------------
	.section	.nv.constant0._Z8getomegaPdS_,"a",@progbits
	.sectionflags	@""
	.align	4
.nv.constant0._Z8getomegaPdS_:
	.zero		912


//--------------------- .nv.constant0._Z8getalphaPdS_S_ --------------------------
	.section	.nv.constant0._Z8getalphaPdS_S_,"a",@progbits
	.sectionflags	@""
	.align	4
.nv.constant0._Z8getalphaPdS_S_:
	.zero		920


//--------------------- .nv.constant0._Z17initomegarhoalphaPdS_S_ --------------------------
	.section	.nv.constant0._Z17initomegarhoalphaPdS_S_,"a",@progbits
	.sectionflags	@""
	.align	4
.nv.constant0._Z17initomegarhoalphaPdS_S_:
	.zero		920


//--------------------- .nv.constant0._Z10getbetarhoPdS_S_S_S_ --------------------------
	.section	.nv.constant0._Z10getbetarhoPdS_S_S_S_,"a",@progbits
	.sectionflags	@""
	.align	4
.nv.constant0._Z10getbetarhoPdS_S_S_S_:
	.zero		936


//--------------------- .nv.constant0._Z11getArraySumPdS_iS_ --------------------------
	.section	.nv.constant0._Z11getArraySumPdS_iS_,"a",@progbits
	.sectionflags	@""
	.align	4
.nv.constant0._Z11getArraySumPdS_iS_:
	.zero		928


//--------------------- .nv.constant0._Z11vecMultiplyPdS_S_ --------------------------
	.section	.nv.constant0._Z11vecMultiplyPdS_S_,"a",@progbits
	.sectionflags	@""
	.align	4
.nv.constant0._Z11vecMultiplyPdS_S_:
	.zero		920


//--------------------- .nv.constant0._Z6vecAddPdS_S_S_i --------------------------
	.section	.nv.constant0._Z6vecAddPdS_S_S_i,"a",@progbits
	.sectionflags	@""
	.align	4
.nv.constant0._Z6vecAddPdS_S_S_i:
	.zero		932


//--------------------- .nv.constant0._Z7vecAdd2PdS_S_S_S_S_ --------------------------
	.section	.nv.constant0._Z7vecAdd2PdS_S_S_S_S_,"a",@progbits
	.sectionflags	@""
	.align	4
.nv.constant0._Z7vecAdd2PdS_S_S_S_S_:
	.zero		944


//--------------------- .nv.constant0._Z7vecCopyPdS_ --------------------------
	.section	.nv.constant0._Z7vecCopyPdS_,"a",@progbits
	.sectionflags	@""
	.align	4
.nv.constant0._Z7vecCopyPdS_:
	.zero		912


//--------------------- .nv.constant0._Z14heptaMatrixMul12sparseMatrixPdS0_ --------------------------
	.section	.nv.constant0._Z14heptaMatrixMul12sparseMatrixPdS0_,"a",@progbits
	.sectionflags	@""
	.align	4
.nv.constant0._Z14heptaMatrixMul12sparseMatrixPdS0_:
	.zero		968


//--------------------- SYMBOLS --------------------------

	.type		.nv.reservedSmem.offset0,@object
	.size		.nv.reservedSmem.offset0,0x4
